//
// Generated by NVIDIA NVVM Compiler
//
// Compiler Build ID: CL-36424714
// Cuda compilation tools, release 13.0, V13.0.88
// Based on NVVM 20.0.0
//

.version 9.0
.target sm_100
.address_size 64

	// .globl	_Z16convolutionNaivePfS_S_ii
.const .align 4 .b8 constFilter[36];
// _ZZ21convolutionSharedHaloPfS_iiE6inTile has been demoted
// _ZZ17convolutionSharedPfS_iiE6inTile has been demoted

.visible .entry _Z16convolutionNaivePfS_S_ii(
	.param .u64 .ptr .align 1 _Z16convolutionNaivePfS_S_ii_param_0,
	.param .u64 .ptr .align 1 _Z16convolutionNaivePfS_S_ii_param_1,
	.param .u64 .ptr .align 1 _Z16convolutionNaivePfS_S_ii_param_2,
	.param .u32 _Z16convolutionNaivePfS_S_ii_param_3,
	.param .u32 _Z16convolutionNaivePfS_S_ii_param_4
)
{
	.reg .pred 	%p<38>;
	.reg .b32 	%r<27>;
	.reg .b32 	%f<47>;
	.reg .b64 	%rd<28>;

	ld.param.u64 	%rd8, [_Z16convolutionNaivePfS_S_ii_param_0];
	ld.param.u64 	%rd9, [_Z16convolutionNaivePfS_S_ii_param_1];
	ld.param.u64 	%rd7, [_Z16convolutionNaivePfS_S_ii_param_2];
	ld.param.u32 	%r6, [_Z16convolutionNaivePfS_S_ii_param_3];
	ld.param.u32 	%r7, [_Z16convolutionNaivePfS_S_ii_param_4];
	cvta.to.global.u64 	%rd1, %rd9;
	cvta.to.global.u64 	%rd2, %rd8;
	mov.u32 	%r8, %ntid.x;
	mov.u32 	%r9, %ctaid.x;
	mov.u32 	%r10, %tid.x;
	mad.lo.s32 	%r11, %r8, %r9, %r10;
	mov.u32 	%r12, %ntid.y;
	mov.u32 	%r13, %ctaid.y;
	mov.u32 	%r14, %tid.y;
	mad.lo.s32 	%r1, %r12, %r13, %r14;
	add.s32 	%r15, %r1, -1;
	setp.ne.s32 	%p5, %r1, 0;
	setp.le.s32 	%p6, %r1, %r7;
	and.pred  	%p1, %p5, %p6;
	mul.lo.s32 	%r2, %r15, %r6;
	setp.gt.s32 	%p8, %r11, 0;
	setp.le.s32 	%p9, %r11, %r6;
	and.pred  	%p2, %p8, %p9;
	and.pred  	%p10, %p2, %p1;
	cvt.s64.s32 	%rd10, %r2;
	cvt.s64.s32 	%rd3, %r11;
	add.s64 	%rd11, %rd3, %rd10;
	shl.b64 	%rd12, %rd11, 2;
	add.s64 	%rd4, %rd2, %rd12;
	mov.f32 	%f39, 0f00000000;
	not.pred 	%p11, %p10;
	@%p11 bra 	$L__BB0_2;
	ld.global.f32 	%f20, [%rd4+-4];
	ld.global.f32 	%f21, [%rd1];
	fma.rn.f32 	%f39, %f20, %f21, 0f00000000;
$L__BB0_2:
	cvt.u32.u64 	%r16, %rd3;
	setp.gt.s32 	%p12, %r16, -1;
	setp.lt.s32 	%p13, %r16, %r6;
	and.pred  	%p3, %p12, %p13;
	and.pred  	%p14, %p3, %p1;
	not.pred 	%p15, %p14;
	@%p15 bra 	$L__BB0_4;
	add.s32 	%r18, %r16, %r2;
	mul.wide.s32 	%rd13, %r18, 4;
	add.s64 	%rd14, %rd2, %rd13;
	ld.global.f32 	%f22, [%rd14];
	ld.global.f32 	%f23, [%rd1+4];
	fma.rn.f32 	%f39, %f22, %f23, %f39;
$L__BB0_4:
	add.s32 	%r20, %r16, 1;
	setp.gt.s32 	%p16, %r16, -2;
	setp.lt.s32 	%p17, %r20, %r6;
	and.pred  	%p4, %p16, %p17;
	and.pred  	%p18, %p4, %p1;
	not.pred 	%p19, %p18;
	@%p19 bra 	$L__BB0_6;
	ld.global.f32 	%f24, [%rd4+4];
	ld.global.f32 	%f25, [%rd1+8];
	fma.rn.f32 	%f39, %f24, %f25, %f39;
$L__BB0_6:
	setp.ge.s32 	%p20, %r1, %r7;
	mul.lo.s32 	%r3, %r1, %r6;
	not.pred 	%p21, %p2;
	cvt.s64.s32 	%rd15, %r3;
	add.s64 	%rd16, %rd3, %rd15;
	shl.b64 	%rd17, %rd16, 2;
	add.s64 	%rd5, %rd2, %rd17;
	or.pred  	%p22, %p21, %p20;
	@%p22 bra 	$L__BB0_8;
	ld.global.f32 	%f26, [%rd5+-4];
	ld.global.f32 	%f27, [%rd1+12];
	fma.rn.f32 	%f39, %f26, %f27, %f39;
$L__BB0_8:
	setp.ge.s32 	%p23, %r1, %r7;
	not.pred 	%p24, %p3;
	or.pred  	%p25, %p24, %p23;
	@%p25 bra 	$L__BB0_10;
	add.s32 	%r22, %r16, %r3;
	mul.wide.s32 	%rd18, %r22, 4;
	add.s64 	%rd19, %rd2, %rd18;
	ld.global.f32 	%f28, [%rd19];
	ld.global.f32 	%f29, [%rd1+16];
	fma.rn.f32 	%f39, %f28, %f29, %f39;
$L__BB0_10:
	setp.ge.s32 	%p26, %r1, %r7;
	not.pred 	%p27, %p4;
	or.pred  	%p28, %p27, %p26;
	@%p28 bra 	$L__BB0_12;
	ld.global.f32 	%f30, [%rd5+4];
	ld.global.f32 	%f31, [%rd1+20];
	fma.rn.f32 	%f39, %f30, %f31, %f39;
$L__BB0_12:
	add.s32 	%r4, %r1, 1;
	setp.ge.s32 	%p29, %r4, %r7;
	add.s32 	%r5, %r3, %r6;
	cvt.s64.s32 	%rd20, %r5;
	add.s64 	%rd21, %rd3, %rd20;
	shl.b64 	%rd22, %rd21, 2;
	add.s64 	%rd6, %rd2, %rd22;
	or.pred  	%p31, %p21, %p29;
	@%p31 bra 	$L__BB0_14;
	ld.global.f32 	%f32, [%rd6+-4];
	ld.global.f32 	%f33, [%rd1+24];
	fma.rn.f32 	%f39, %f32, %f33, %f39;
$L__BB0_14:
	setp.ge.s32 	%p32, %r4, %r7;
	or.pred  	%p34, %p24, %p32;
	@%p34 bra 	$L__BB0_16;
	add.s32 	%r24, %r16, %r5;
	mul.wide.s32 	%rd23, %r24, 4;
	add.s64 	%rd24, %rd2, %rd23;
	ld.global.f32 	%f34, [%rd24];
	ld.global.f32 	%f35, [%rd1+28];
	fma.rn.f32 	%f39, %f34, %f35, %f39;
$L__BB0_16:
	setp.ge.s32 	%p35, %r4, %r7;
	or.pred  	%p37, %p27, %p35;
	@%p37 bra 	$L__BB0_18;
	ld.global.f32 	%f36, [%rd6+4];
	ld.global.f32 	%f37, [%rd1+32];
	fma.rn.f32 	%f39, %f36, %f37, %f39;
$L__BB0_18:
	cvta.to.global.u64 	%rd25, %rd7;
	add.s32 	%r26, %r3, %r16;
	mul.wide.s32 	%rd26, %r26, 4;
	add.s64 	%rd27, %rd25, %rd26;
	st.global.f32 	[%rd27], %f39;
	ret;

}
	// .globl	_Z16convolutionConstPfS_ii
.visible .entry _Z16convolutionConstPfS_ii(
	.param .u64 .ptr .align 1 _Z16convolutionConstPfS_ii_param_0,
	.param .u64 .ptr .align 1 _Z16convolutionConstPfS_ii_param_1,
	.param .u32 _Z16convolutionConstPfS_ii_param_2,
	.param .u32 _Z16convolutionConstPfS_ii_param_3
)
{
	.reg .pred 	%p<38>;
	.reg .b32 	%r<27>;
	.reg .b32 	%f<47>;
	.reg .b64 	%rd<26>;

	ld.param.u64 	%rd7, [_Z16convolutionConstPfS_ii_param_0];
	ld.param.u64 	%rd6, [_Z16convolutionConstPfS_ii_param_1];
	ld.param.u32 	%r6, [_Z16convolutionConstPfS_ii_param_2];
	ld.param.u32 	%r7, [_Z16convolutionConstPfS_ii_param_3];
	cvta.to.global.u64 	%rd1, %rd7;
	mov.u32 	%r8, %ntid.x;
	mov.u32 	%r9, %ctaid.x;
	mov.u32 	%r10, %tid.x;
	mad.lo.s32 	%r11, %r8, %r9, %r10;
	mov.u32 	%r12, %ntid.y;
	mov.u32 	%r13, %ctaid.y;
	mov.u32 	%r14, %tid.y;
	mad.lo.s32 	%r1, %r12, %r13, %r14;
	add.s32 	%r15, %r1, -1;
	setp.ne.s32 	%p5, %r1, 0;
	setp.le.s32 	%p6, %r1, %r7;
	and.pred  	%p1, %p5, %p6;
	mul.lo.s32 	%r2, %r15, %r6;
	setp.gt.s32 	%p8, %r11, 0;
	setp.le.s32 	%p9, %r11, %r6;
	and.pred  	%p2, %p8, %p9;
	and.pred  	%p10, %p2, %p1;
	cvt.s64.s32 	%rd8, %r2;
	cvt.s64.s32 	%rd2, %r11;
	add.s64 	%rd9, %rd2, %rd8;
	shl.b64 	%rd10, %rd9, 2;
	add.s64 	%rd3, %rd1, %rd10;
	mov.f32 	%f39, 0f00000000;
	not.pred 	%p11, %p10;
	@%p11 bra 	$L__BB1_2;
	ld.global.f32 	%f20, [%rd3+-4];
	ld.const.f32 	%f21, [constFilter];
	fma.rn.f32 	%f39, %f20, %f21, 0f00000000;
$L__BB1_2:
	cvt.u32.u64 	%r16, %rd2;
	setp.gt.s32 	%p12, %r16, -1;
	setp.lt.s32 	%p13, %r16, %r6;
	and.pred  	%p3, %p12, %p13;
	and.pred  	%p14, %p3, %p1;
	not.pred 	%p15, %p14;
	@%p15 bra 	$L__BB1_4;
	add.s32 	%r18, %r16, %r2;
	mul.wide.s32 	%rd11, %r18, 4;
	add.s64 	%rd12, %rd1, %rd11;
	ld.global.f32 	%f22, [%rd12];
	ld.const.f32 	%f23, [constFilter+4];
	fma.rn.f32 	%f39, %f22, %f23, %f39;
$L__BB1_4:
	add.s32 	%r20, %r16, 1;
	setp.gt.s32 	%p16, %r16, -2;
	setp.lt.s32 	%p17, %r20, %r6;
	and.pred  	%p4, %p16, %p17;
	and.pred  	%p18, %p4, %p1;
	not.pred 	%p19, %p18;
	@%p19 bra 	$L__BB1_6;
	ld.global.f32 	%f24, [%rd3+4];
	ld.const.f32 	%f25, [constFilter+8];
	fma.rn.f32 	%f39, %f24, %f25, %f39;
$L__BB1_6:
	setp.ge.s32 	%p20, %r1, %r7;
	mul.lo.s32 	%r3, %r1, %r6;
	not.pred 	%p21, %p2;
	cvt.s64.s32 	%rd13, %r3;
	add.s64 	%rd14, %rd2, %rd13;
	shl.b64 	%rd15, %rd14, 2;
	add.s64 	%rd4, %rd1, %rd15;
	or.pred  	%p22, %p21, %p20;
	@%p22 bra 	$L__BB1_8;
	ld.global.f32 	%f26, [%rd4+-4];
	ld.const.f32 	%f27, [constFilter+12];
	fma.rn.f32 	%f39, %f26, %f27, %f39;
$L__BB1_8:
	setp.ge.s32 	%p23, %r1, %r7;
	not.pred 	%p24, %p3;
	or.pred  	%p25, %p24, %p23;
	@%p25 bra 	$L__BB1_10;
	add.s32 	%r22, %r16, %r3;
	mul.wide.s32 	%rd16, %r22, 4;
	add.s64 	%rd17, %rd1, %rd16;
	ld.global.f32 	%f28, [%rd17];
	ld.const.f32 	%f29, [constFilter+16];
	fma.rn.f32 	%f39, %f28, %f29, %f39;
$L__BB1_10:
	setp.ge.s32 	%p26, %r1, %r7;
	not.pred 	%p27, %p4;
	or.pred  	%p28, %p27, %p26;
	@%p28 bra 	$L__BB1_12;
	ld.global.f32 	%f30, [%rd4+4];
	ld.const.f32 	%f31, [constFilter+20];
	fma.rn.f32 	%f39, %f30, %f31, %f39;
$L__BB1_12:
	add.s32 	%r4, %r1, 1;
	setp.ge.s32 	%p29, %r4, %r7;
	add.s32 	%r5, %r3, %r6;
	cvt.s64.s32 	%rd18, %r5;
	add.s64 	%rd19, %rd2, %rd18;
	shl.b64 	%rd20, %rd19, 2;
	add.s64 	%rd5, %rd1, %rd20;
	or.pred  	%p31, %p21, %p29;
	@%p31 bra 	$L__BB1_14;
	ld.global.f32 	%f32, [%rd5+-4];
	ld.const.f32 	%f33, [constFilter+24];
	fma.rn.f32 	%f39, %f32, %f33, %f39;
$L__BB1_14:
	setp.ge.s32 	%p32, %r4, %r7;
	or.pred  	%p34, %p24, %p32;
	@%p34 bra 	$L__BB1_16;
	add.s32 	%r24, %r16, %r5;
	mul.wide.s32 	%rd21, %r24, 4;
	add.s64 	%rd22, %rd1, %rd21;
	ld.global.f32 	%f34, [%rd22];
	ld.const.f32 	%f35, [constFilter+28];
	fma.rn.f32 	%f39, %f34, %f35, %f39;
$L__BB1_16:
	setp.ge.s32 	%p35, %r4, %r7;
	or.pred  	%p37, %p27, %p35;
	@%p37 bra 	$L__BB1_18;
	ld.global.f32 	%f36, [%rd5+4];
	ld.const.f32 	%f37, [constFilter+32];
	fma.rn.f32 	%f39, %f36, %f37, %f39;
$L__BB1_18:
	cvta.to.global.u64 	%rd23, %rd6;
	add.s32 	%r26, %r3, %r16;
	mul.wide.s32 	%rd24, %r26, 4;
	add.s64 	%rd25, %rd23, %rd24;
	st.global.f32 	[%rd25], %f39;
	ret;

}
	// .globl	_Z21convolutionSharedHaloPfS_ii
.visible .entry _Z21convolutionSharedHaloPfS_ii(
	.param .u64 .ptr .align 1 _Z21convolutionSharedHaloPfS_ii_param_0,
	.param .u64 .ptr .align 1 _Z21convolutionSharedHaloPfS_ii_param_1,
	.param .u32 _Z21convolutionSharedHaloPfS_ii_param_2,
	.param .u32 _Z21convolutionSharedHaloPfS_ii_param_3
)
{
	.reg .pred 	%p<19>;
	.reg .b32 	%r<21>;
	.reg .b32 	%f<29>;
	.reg .b64 	%rd<9>;
	// demoted variable
	.shared .align 4 .b8 _ZZ21convolutionSharedHaloPfS_iiE6inTile[4096];
	ld.param.u64 	%rd1, [_Z21convolutionSharedHaloPfS_ii_param_0];
	ld.param.u64 	%rd2, [_Z21convolutionSharedHaloPfS_ii_param_1];
	ld.param.u32 	%r7, [_Z21convolutionSharedHaloPfS_ii_param_2];
	ld.param.u32 	%r8, [_Z21convolutionSharedHaloPfS_ii_param_3];
	mov.u32 	%r9, %ctaid.x;
	mov.u32 	%r10, %tid.x;
	add.s32 	%r1, %r10, -1;
	mad.lo.s32 	%r2, %r9, 30, %r1;
	mov.u32 	%r11, %ctaid.y;
	mov.u32 	%r3, %tid.y;
	mad.lo.s32 	%r4, %r11, 30, %r3;
	add.s32 	%r5, %r4, -1;
	setp.ne.s32 	%p2, %r4, 0;
	setp.gt.s32 	%p3, %r2, -1;
	setp.lt.s32 	%p4, %r2, %r7;
	and.pred  	%p1, %p3, %p4;
	setp.le.s32 	%p5, %r4, %r8;
	and.pred  	%p6, %p2, %p5;
	and.pred  	%p8, %p1, %p6;
	shl.b32 	%r12, %r3, 7;
	mov.u32 	%r13, _ZZ21convolutionSharedHaloPfS_iiE6inTile;
	add.s32 	%r14, %r13, %r12;
	shl.b32 	%r15, %r10, 2;
	add.s32 	%r6, %r14, %r15;
	not.pred 	%p9, %p8;
	@%p9 bra 	$L__BB2_2;
	cvta.to.global.u64 	%rd3, %rd1;
	mad.lo.s32 	%r17, %r7, %r5, %r2;
	mul.wide.s32 	%rd4, %r17, 4;
	add.s64 	%rd5, %rd3, %rd4;
	ld.global.f32 	%f1, [%rd5];
	st.shared.f32 	[%r6], %f1;
	bra.uni 	$L__BB2_3;
$L__BB2_2:
	mov.b32 	%r16, 0;
	st.shared.u32 	[%r6], %r16;
$L__BB2_3:
	setp.gt.s32 	%p10, %r4, %r8;
	bar.sync 	0;
	setp.lt.u32 	%p11, %r1, 30;
	setp.ne.s32 	%p12, %r3, 0;
	setp.lt.u32 	%p13, %r3, 31;
	and.pred  	%p14, %p11, %p13;
	and.pred  	%p15, %p14, %p12;
	and.pred  	%p16, %p15, %p1;
	not.pred 	%p17, %p16;
	or.pred  	%p18, %p17, %p10;
	@%p18 bra 	$L__BB2_5;
	ld.const.f32 	%f2, [constFilter];
	ld.shared.f32 	%f3, [%r6+-132];
	fma.rn.f32 	%f4, %f2, %f3, 0f00000000;
	ld.const.f32 	%f5, [constFilter+4];
	ld.shared.f32 	%f6, [%r6+-128];
	fma.rn.f32 	%f7, %f5, %f6, %f4;
	ld.const.f32 	%f8, [constFilter+8];
	ld.shared.f32 	%f9, [%r6+-124];
	fma.rn.f32 	%f10, %f8, %f9, %f7;
	ld.const.f32 	%f11, [constFilter+12];
	ld.shared.f32 	%f12, [%r6+-4];
	fma.rn.f32 	%f13, %f11, %f12, %f10;
	ld.const.f32 	%f14, [constFilter+16];
	ld.shared.f32 	%f15, [%r6];
	fma.rn.f32 	%f16, %f14, %f15, %f13;
	ld.const.f32 	%f17, [constFilter+20];
	ld.shared.f32 	%f18, [%r6+4];
	fma.rn.f32 	%f19, %f17, %f18, %f16;
	ld.const.f32 	%f20, [constFilter+24];
	ld.shared.f32 	%f21, [%r6+124];
	fma.rn.f32 	%f22, %f20, %f21, %f19;
	ld.const.f32 	%f23, [constFilter+28];
	ld.shared.f32 	%f24, [%r6+128];
	fma.rn.f32 	%f25, %f23, %f24, %f22;
	ld.const.f32 	%f26, [constFilter+32];
	ld.shared.f32 	%f27, [%r6+132];
	fma.rn.f32 	%f28, %f26, %f27, %f25;
	mad.lo.s32 	%r20, %r7, %r5, %r2;
	cvta.to.global.u64 	%rd6, %rd2;
	mul.wide.s32 	%rd7, %r20, 4;
	add.s64 	%rd8, %rd6, %rd7;
	st.global.f32 	[%rd8], %f28;
$L__BB2_5:
	ret;

}
	// .globl	_Z17convolutionSharedPfS_ii
.visible .entry _Z17convolutionSharedPfS_ii(
	.param .u64 .ptr .align 1 _Z17convolutionSharedPfS_ii_param_0,
	.param .u64 .ptr .align 1 _Z17convolutionSharedPfS_ii_param_1,
	.param .u32 _Z17convolutionSharedPfS_ii_param_2,
	.param .u32 _Z17convolutionSharedPfS_ii_param_3
)
{
	.reg .pred 	%p<56>;
	.reg .b32 	%r<43>;
	.reg .b32 	%f<75>;
	.reg .b64 	%rd<26>;
	// demoted variable
	.shared .align 4 .b8 _ZZ17convolutionSharedPfS_iiE6inTile[4096];
	ld.param.u64 	%rd8, [_Z17convolutionSharedPfS_ii_param_0];
	ld.param.u64 	%rd7, [_Z17convolutionSharedPfS_ii_param_1];
	ld.param.u32 	%r13, [_Z17convolutionSharedPfS_ii_param_2];
	ld.param.u32 	%r15, [_Z17convolutionSharedPfS_ii_param_3];
	cvta.to.global.u64 	%rd1, %rd8;
	mov.u32 	%r16, %ctaid.x;
	shl.b32 	%r17, %r16, 5;
	mov.u32 	%r1, %tid.x;
	add.s32 	%r2, %r17, %r1;
	mov.u32 	%r18, %ctaid.y;
	shl.b32 	%r19, %r18, 5;
	mov.u32 	%r3, %tid.y;
	add.s32 	%r20, %r19, %r3;
	setp.lt.s32 	%p2, %r2, %r13;
	setp.lt.s32 	%p3, %r20, %r15;
	and.pred  	%p1, %p2, %p3;
	mul.lo.s32 	%r5, %r13, %r20;
	add.s32 	%r6, %r5, %r2;
	mul.wide.s32 	%rd9, %r6, 4;
	add.s64 	%rd2, %rd1, %rd9;
	shl.b32 	%r21, %r3, 7;
	mov.u32 	%r22, _ZZ17convolutionSharedPfS_iiE6inTile;
	add.s32 	%r23, %r22, %r21;
	shl.b32 	%r24, %r1, 2;
	add.s32 	%r7, %r23, %r24;
	not.pred 	%p4, %p1;
	@%p4 bra 	$L__BB3_2;
	ld.global.f32 	%f28, [%rd2];
	st.shared.f32 	[%r7], %f28;
	bra.uni 	$L__BB3_3;
$L__BB3_2:
	mov.b32 	%r25, 0;
	st.shared.u32 	[%r7], %r25;
$L__BB3_3:
	bar.sync 	0;
	@%p4 bra 	$L__BB3_41;
	add.s32 	%r8, %r1, -1;
	add.s32 	%r26, %r20, -1;
	add.s32 	%r9, %r3, -1;
	mul.lo.s32 	%r10, %r26, %r13;
	max.u32 	%r28, %r8, %r9;
	setp.gt.u32 	%p6, %r28, 31;
	cvt.s64.s32 	%rd10, %r10;
	cvt.s64.s32 	%rd3, %r2;
	add.s64 	%rd11, %rd3, %rd10;
	shl.b64 	%rd12, %rd11, 2;
	add.s64 	%rd4, %rd1, %rd12;
	@%p6 bra 	$L__BB3_6;
	ld.const.f32 	%f32, [constFilter];
	ld.shared.f32 	%f33, [%r7+-132];
	fma.rn.f32 	%f67, %f32, %f33, 0f00000000;
	bra.uni 	$L__BB3_8;
$L__BB3_6:
	setp.eq.s32 	%p7, %r20, 0;
	setp.lt.s32 	%p8, %r2, 1;
	setp.gt.s32 	%p9, %r2, %r13;
	or.pred  	%p10, %p8, %p9;
	or.pred  	%p11, %p10, %p7;
	mov.f32 	%f67, 0f00000000;
	@%p11 bra 	$L__BB3_8;
	ld.const.f32 	%f30, [constFilter];
	ld.global.f32 	%f31, [%rd4+-4];
	fma.rn.f32 	%f67, %f30, %f31, 0f00000000;
$L__BB3_8:
	max.u32 	%r29, %r1, %r9;
	setp.lt.u32 	%p12, %r29, 32;
	@%p12 bra 	$L__BB3_11;
	setp.eq.s32 	%p13, %r20, 0;
	setp.lt.s32 	%p14, %r2, 0;
	or.pred  	%p15, %p14, %p13;
	@%p15 bra 	$L__BB3_12;
	ld.const.f32 	%f34, [constFilter+4];
	add.s32 	%r30, %r2, %r10;
	mul.wide.s32 	%rd13, %r30, 4;
	add.s64 	%rd14, %rd1, %rd13;
	ld.global.f32 	%f35, [%rd14];
	fma.rn.f32 	%f67, %f34, %f35, %f67;
	bra.uni 	$L__BB3_12;
$L__BB3_11:
	ld.const.f32 	%f36, [constFilter+4];
	ld.shared.f32 	%f37, [%r7+-128];
	fma.rn.f32 	%f67, %f36, %f37, %f67;
$L__BB3_12:
	setp.lt.u32 	%p16, %r9, 32;
	setp.lt.u32 	%p17, %r1, 31;
	and.pred  	%p18, %p17, %p16;
	@%p18 bra 	$L__BB3_15;
	setp.eq.s32 	%p19, %r20, 0;
	add.s32 	%r31, %r2, 1;
	setp.lt.s32 	%p20, %r2, -1;
	setp.ge.s32 	%p21, %r31, %r13;
	or.pred  	%p22, %p20, %p21;
	or.pred  	%p23, %p22, %p19;
	@%p23 bra 	$L__BB3_16;
	ld.const.f32 	%f38, [constFilter+8];
	ld.global.f32 	%f39, [%rd4+4];
	fma.rn.f32 	%f67, %f38, %f39, %f67;
	bra.uni 	$L__BB3_16;
$L__BB3_15:
	ld.const.f32 	%f40, [constFilter+8];
	ld.shared.f32 	%f41, [%r7+-124];
	fma.rn.f32 	%f67, %f40, %f41, %f67;
$L__BB3_16:
	or.b32  	%r32, %r8, %r3;
	setp.lt.u32 	%p24, %r32, 32;
	cvt.s64.s32 	%rd15, %r5;
	add.s64 	%rd16, %rd3, %rd15;
	shl.b64 	%rd17, %rd16, 2;
	add.s64 	%rd5, %rd1, %rd17;
	@%p24 bra 	$L__BB3_19;
	setp.lt.s32 	%p25, %r2, 1;
	setp.gt.s32 	%p26, %r2, %r13;
	or.pred  	%p27, %p25, %p26;
	@%p27 bra 	$L__BB3_20;
	ld.const.f32 	%f42, [constFilter+12];
	ld.global.f32 	%f43, [%rd5+-4];
	fma.rn.f32 	%f67, %f42, %f43, %f67;
	bra.uni 	$L__BB3_20;
$L__BB3_19:
	ld.const.f32 	%f44, [constFilter+12];
	ld.shared.f32 	%f45, [%r7+-4];
	fma.rn.f32 	%f67, %f44, %f45, %f67;
$L__BB3_20:
	or.b32  	%r33, %r1, %r3;
	and.b32  	%r34, %r33, 992;
	setp.eq.s32 	%p28, %r34, 0;
	@%p28 bra 	$L__BB3_23;
	setp.lt.s32 	%p29, %r2, 0;
	@%p29 bra 	$L__BB3_24;
	ld.const.f32 	%f46, [constFilter+16];
	ld.global.f32 	%f47, [%rd2];
	fma.rn.f32 	%f67, %f46, %f47, %f67;
	bra.uni 	$L__BB3_24;
$L__BB3_23:
	ld.const.f32 	%f48, [constFilter+16];
	ld.shared.f32 	%f49, [%r7];
	fma.rn.f32 	%f67, %f48, %f49, %f67;
$L__BB3_24:
	setp.lt.u32 	%p30, %r3, 32;
	setp.lt.u32 	%p31, %r1, 31;
	and.pred  	%p32, %p31, %p30;
	@%p32 bra 	$L__BB3_27;
	add.s32 	%r36, %r2, 1;
	setp.lt.s32 	%p33, %r2, -1;
	setp.ge.s32 	%p34, %r36, %r13;
	or.pred  	%p35, %p33, %p34;
	@%p35 bra 	$L__BB3_28;
	ld.const.f32 	%f50, [constFilter+20];
	ld.global.f32 	%f51, [%rd5+4];
	fma.rn.f32 	%f67, %f50, %f51, %f67;
	bra.uni 	$L__BB3_28;
$L__BB3_27:
	ld.const.f32 	%f52, [constFilter+20];
	ld.shared.f32 	%f53, [%r7+4];
	fma.rn.f32 	%f67, %f52, %f53, %f67;
$L__BB3_28:
	setp.lt.u32 	%p36, %r8, 32;
	setp.lt.u32 	%p37, %r3, 31;
	add.s32 	%r11, %r20, 1;
	add.s32 	%r12, %r5, %r13;
	and.pred  	%p38, %p36, %p37;
	cvt.s64.s32 	%rd18, %r12;
	add.s64 	%rd19, %rd3, %rd18;
	shl.b64 	%rd20, %rd19, 2;
	add.s64 	%rd6, %rd1, %rd20;
	@%p38 bra 	$L__BB3_31;
	setp.ge.u32 	%p39, %r11, %r15;
	setp.lt.s32 	%p40, %r2, 1;
	setp.gt.s32 	%p41, %r2, %r13;
	or.pred  	%p42, %p40, %p41;
	or.pred  	%p43, %p42, %p39;
	@%p43 bra 	$L__BB3_32;
	ld.const.f32 	%f54, [constFilter+24];
	ld.global.f32 	%f55, [%rd6+-4];
	fma.rn.f32 	%f67, %f54, %f55, %f67;
	bra.uni 	$L__BB3_32;
$L__BB3_31:
	ld.const.f32 	%f56, [constFilter+24];
	ld.shared.f32 	%f57, [%r7+124];
	fma.rn.f32 	%f67, %f56, %f57, %f67;
$L__BB3_32:
	setp.lt.u32 	%p44, %r3, 31;
	setp.lt.u32 	%p45, %r1, 32;
	and.pred  	%p46, %p45, %p44;
	@%p46 bra 	$L__BB3_35;
	setp.ge.u32 	%p47, %r11, %r15;
	setp.lt.s32 	%p48, %r2, 0;
	or.pred  	%p49, %p48, %p47;
	@%p49 bra 	$L__BB3_36;
	ld.const.f32 	%f58, [constFilter+28];
	add.s32 	%r39, %r2, %r12;
	mul.wide.s32 	%rd21, %r39, 4;
	add.s64 	%rd22, %rd1, %rd21;
	ld.global.f32 	%f59, [%rd22];
	fma.rn.f32 	%f67, %f58, %f59, %f67;
	bra.uni 	$L__BB3_36;
$L__BB3_35:
	ld.const.f32 	%f60, [constFilter+28];
	ld.shared.f32 	%f61, [%r7+128];
	fma.rn.f32 	%f67, %f60, %f61, %f67;
$L__BB3_36:
	max.u32 	%r41, %r1, %r3;
	setp.lt.u32 	%p50, %r41, 31;
	@%p50 bra 	$L__BB3_39;
	setp.ge.u32 	%p51, %r11, %r15;
	add.s32 	%r42, %r2, 1;
	setp.lt.s32 	%p52, %r2, -1;
	setp.ge.s32 	%p53, %r42, %r13;
	or.pred  	%p54, %p52, %p53;
	or.pred  	%p55, %p54, %p51;
	@%p55 bra 	$L__BB3_40;
	ld.const.f32 	%f62, [constFilter+32];
	ld.global.f32 	%f63, [%rd6+4];
	fma.rn.f32 	%f67, %f62, %f63, %f67;
	bra.uni 	$L__BB3_40;
$L__BB3_39:
	ld.const.f32 	%f64, [constFilter+32];
	ld.shared.f32 	%f65, [%r7+132];
	fma.rn.f32 	%f67, %f64, %f65, %f67;
$L__BB3_40:
	cvta.to.global.u64 	%rd23, %rd7;
	add.s64 	%rd25, %rd23, %rd9;
	st.global.f32 	[%rd25], %f67;
$L__BB3_41:
	ret;

}


// ===== COMPILED SASS (sm_100) =====

	.target	sm_100

	.elftype	@"ET_EXEC"


//--------------------- .note.nv.tkinfo           --------------------------
	.section	.note.nv.tkinfo,"",@"SHT_NOTE"
	.sectionflags	@"SHF_NOTE_NV_TKINFO"
	.tkinfo
        /*0018*/ 	.word	0x00000002
        /*0030*/ 	.string	""
        /*0030*/ 	.string	"ptxas"
        /*0030*/ 	.string	"Cuda compilation tools, release 13.0, V13.0.88"
        /*0030*/ 	.string	"Build cuda_13.0.r13.0/compiler.36424714_0"
        /*0030*/ 	.string	"-arch sm_100 -m 64 "



//--------------------- .note.nv.cuinfo           --------------------------
	.section	.note.nv.cuinfo,"",@"SHT_NOTE"
	.sectionflags	@"SHF_NOTE_NV_CUINFO"
        /*0018*/ 	.short	0x0002
        /*001a*/ 	.short	0x0064
        /*001c*/ 	.short	0x0082
	.zero		2


//--------------------- .nv.info                  --------------------------
	.section	.nv.info,"",@"SHT_CUDA_INFO"
	.align	4


	//----- nvinfo : EIATTR_REGCOUNT
	.align		4
        /*0000*/ 	.byte	0x04, 0x2f
        /*0002*/ 	.short	(.L_2 - .L_1)
	.align		4
.L_1:
        /*0004*/ 	.word	index@(_Z16convolutionNaivePfS_S_ii)
        /*0008*/ 	.word	0x00000020


	//----- nvinfo : EIATTR_FRAME_SIZE
	.align		4
.L_2:
        /*000c*/ 	.byte	0x04, 0x11
        /*000e*/ 	.short	(.L_4 - .L_3)
	.align		4
.L_3:
        /*0010*/ 	.word	index@(_Z16convolutionNaivePfS_S_ii)
        /*0014*/ 	.word	0x00000000


	//----- nvinfo : EIATTR_REGCOUNT
	.align		4
.L_4:
        /*0018*/ 	.byte	0x04, 0x2f
        /*001a*/ 	.short	(.L_6 - .L_5)
	.align		4
.L_5:
        /*001c*/ 	.word	index@(_Z16convolutionConstPfS_ii)
        /*0020*/ 	.word	0x00000018


	//----- nvinfo : EIATTR_FRAME_SIZE
	.align		4
.L_6:
        /*0024*/ 	.byte	0x04, 0x11
        /*0026*/ 	.short	(.L_8 - .L_7)
	.align		4
.L_7:
        /*0028*/ 	.word	index@(_Z16convolutionConstPfS_ii)
        /*002c*/ 	.word	0x00000000


	//----- nvinfo : EIATTR_REGCOUNT
	.align		4
.L_8:
        /*0030*/ 	.byte	0x04, 0x2f
        /*0032*/ 	.short	(.L_10 - .L_9)
	.align		4
.L_9:
        /*0034*/ 	.word	index@(_Z21convolutionSharedHaloPfS_ii)
        /*0038*/ 	.word	0x00000016


	//----- nvinfo : EIATTR_FRAME_SIZE
	.align		4
.L_10:
        /*003c*/ 	.byte	0x04, 0x11
        /*003e*/ 	.short	(.L_12 - .L_11)
	.align		4
.L_11:
        /*0040*/ 	.word	index@(_Z21convolutionSharedHaloPfS_ii)
        /*0044*/ 	.word	0x00000000


	//----- nvinfo : EIATTR_REGCOUNT
	.align		4
.L_12:
        /*0048*/ 	.byte	0x04, 0x2f
        /*004a*/ 	.short	(.L_14 - .L_13)
	.align		4
.L_13:
        /*004c*/ 	.word	index@(_Z17convolutionSharedPfS_ii)
        /*0050*/ 	.word	0x0000001a


	//----- nvinfo : EIATTR_FRAME_SIZE
	.align		4
.L_14:
        /*0054*/ 	.byte	0x04, 0x11
        /*0056*/ 	.short	(.L_16 - .L_15)
	.align		4
.L_15:
        /*0058*/ 	.word	index@(_Z17convolutionSharedPfS_ii)
        /*005c*/ 	.word	0x00000000


	//----- nvinfo : EIATTR_MIN_STACK_SIZE
	.align		4
.L_16:
        /*0060*/ 	.byte	0x04, 0x12
        /*0062*/ 	.short	(.L_18 - .L_17)
	.align		4
.L_17:
        /*0064*/ 	.word	index@(_Z17convolutionSharedPfS_ii)
        /*0068*/ 	.word	0x00000000


	//----- nvinfo : EIATTR_MIN_STACK_SIZE
	.align		4
.L_18:
        /*006c*/ 	.byte	0x04, 0x12
        /*006e*/ 	.short	(.L_20 - .L_19)
	.align		4
.L_19:
        /*0070*/ 	.word	index@(_Z21convolutionSharedHaloPfS_ii)
        /*0074*/ 	.word	0x00000000


	//----- nvinfo : EIATTR_MIN_STACK_SIZE
	.align		4
.L_20:
        /*0078*/ 	.byte	0x04, 0x12
        /*007a*/ 	.short	(.L_22 - .L_21)
	.align		4
.L_21:
        /*007c*/ 	.word	index@(_Z16convolutionConstPfS_ii)
        /*0080*/ 	.word	0x00000000


	//----- nvinfo : EIATTR_MIN_STACK_SIZE
	.align		4
.L_22:
        /*0084*/ 	.byte	0x04, 0x12
        /*0086*/ 	.short	(.L_24 - .L_23)
	.align		4
.L_23:
        /*0088*/ 	.word	index@(_Z16convolutionNaivePfS_S_ii)
        /*008c*/ 	.word	0x00000000
.L_24:


//--------------------- .nv.compat                --------------------------
	.section	.nv.compat,"",@"SHT_CUDA_COMPAT_INFO"
	.align	4
        /*0000*/ 	.byte	0x02, 0x09, 0x00, 0x00, 0x02, 0x02, 0x01, 0x00, 0x02, 0x05, 0x05, 0x00, 0x03, 0x07, 0x01, 0x01
        /*0010*/ 	.byte	0x02, 0x03, 0x00, 0x00, 0x02, 0x06, 0x01, 0x00, 0x04, 0x0b, 0x08, 0x00, 0x09, 0x00, 0x00, 0x00
        /*0020*/ 	.byte	0x00, 0x00, 0x00, 0x00


//--------------------- .nv.info._Z17convolutionSharedPfS_ii --------------------------
	.section	.nv.info._Z17convolutionSharedPfS_ii,"",@"SHT_CUDA_INFO"
	.sectionflags	@""
	.align	4


	//----- nvinfo : EIATTR_CUDA_API_VERSION
	.align		4
        /*0000*/ 	.byte	0x04, 0x37
        /*0002*/ 	.short	(.L_26 - .L_25)
.L_25:
        /*0004*/ 	.word	0x00000082


	//----- nvinfo : EIATTR_KPARAM_INFO
	.align		4
.L_26:
        /*0008*/ 	.byte	0x04, 0x17
        /*000a*/ 	.short	(.L_28 - .L_27)
.L_27:
        /*000c*/ 	.word	0x00000000
        /*0010*/ 	.short	0x0003
        /*0012*/ 	.short	0x0014
        /*0014*/ 	.byte	0x00, 0xf0, 0x11, 0x00


	//----- nvinfo : EIATTR_KPARAM_INFO
	.align		4
.L_28:
        /*0018*/ 	.byte	0x04, 0x17
        /*001a*/ 	.short	(.L_30 - .L_29)
.L_29:
        /*001c*/ 	.word	0x00000000
        /*0020*/ 	.short	0x0002
        /*0022*/ 	.short	0x0010
        /*0024*/ 	.byte	0x00, 0xf0, 0x11, 0x00


	//----- nvinfo : EIATTR_KPARAM_INFO
	.align		4
.L_30:
        /*0028*/ 	.byte	0x04, 0x17
        /*002a*/ 	.short	(.L_32 - .L_31)
.L_31:
        /*002c*/ 	.word	0x00000000
        /*0030*/ 	.short	0x0001
        /*0032*/ 	.short	0x0008
        /*0034*/ 	.byte	0x00, 0xf5, 0x21, 0x00


	//----- nvinfo : EIATTR_KPARAM_INFO
	.align		4
.L_32:
        /*0038*/ 	.byte	0x04, 0x17
        /*003a*/ 	.short	(.L_34 - .L_33)
.L_33:
        /*003c*/ 	.word	0x00000000
        /*0040*/ 	.short	0x0000
        /*0042*/ 	.short	0x0000
        /*0044*/ 	.byte	0x00, 0xf5, 0x21, 0x00


	//----- nvinfo : EIATTR_SPARSE_MMA_MASK
	.align		4
.L_34:
        /*0048*/ 	.byte	0x03, 0x50
        /*004a*/ 	.short	0x0000


	//----- nvinfo : EIATTR_MAXREG_COUNT
	.align		4
        /*004c*/ 	.byte	0x03, 0x1b
        /*004e*/ 	.short	0x00ff


	//----- nvinfo : EIATTR_NUM_BARRIERS
	.align		4
        /*0050*/ 	.byte	0x02, 0x4c
        /*0052*/ 	.byte	0x01
	.zero		1


	//----- nvinfo : EIATTR_MERCURY_ISA_VERSION
	.align		4
        /*0054*/ 	.byte	0x03, 0x5f
        /*0056*/ 	.short	0x0101


	//----- nvinfo : EIATTR_VRC_CTA_INIT_COUNT
	.align		4
        /*0058*/ 	.byte	0x02, 0x4a
	.zero		1
	.zero		1


	//----- nvinfo : EIATTR_EXIT_INSTR_OFFSETS
	.align		4
        /*005c*/ 	.byte	0x04, 0x1c
        /*005e*/ 	.short	(.L_36 - .L_35)


	//   ....[0]....
.L_35:
        /*0060*/ 	.word	0x00000180


	//   ....[1]....
        /*0064*/ 	.word	0x00000bf0


	//----- nvinfo : EIATTR_CRS_STACK_SIZE
	.align		4
.L_36:
        /*0068*/ 	.byte	0x04, 0x1e
        /*006a*/ 	.short	(.L_38 - .L_37)
.L_37:
        /*006c*/ 	.word	0x00000000


	//----- nvinfo : EIATTR_CBANK_PARAM_SIZE
	.align		4
.L_38:
        /*0070*/ 	.byte	0x03, 0x19
        /*0072*/ 	.short	0x0018


	//----- nvinfo : EIATTR_PARAM_CBANK
	.align		4
        /*0074*/ 	.byte	0x04, 0x0a
        /*0076*/ 	.short	(.L_40 - .L_39)
	.align		4
.L_39:
        /*0078*/ 	.word	index@(.nv.constant0._Z17convolutionSharedPfS_ii)
        /*007c*/ 	.short	0x0380
        /*007e*/ 	.short	0x0018


	//----- nvinfo : EIATTR_SW_WAR
	.align		4
.L_40:
        /*0080*/ 	.byte	0x04, 0x36
        /*0082*/ 	.short	(.L_42 - .L_41)
.L_41:
        /*0084*/ 	.word	0x00000008
.L_42:


//--------------------- .nv.info._Z21convolutionSharedHaloPfS_ii --------------------------
	.section	.nv.info._Z21convolutionSharedHaloPfS_ii,"",@"SHT_CUDA_INFO"
	.sectionflags	@""
	.align	4


	//----- nvinfo : EIATTR_CUDA_API_VERSION
	.align		4
        /*0000*/ 	.byte	0x04, 0x37
        /*0002*/ 	.short	(.L_44 - .L_43)
.L_43:
        /*0004*/ 	.word	0x00000082


	//----- nvinfo : EIATTR_KPARAM_INFO
	.align		4
.L_44:
        /*0008*/ 	.byte	0x04, 0x17
        /*000a*/ 	.short	(.L_46 - .L_45)
.L_45:
        /*000c*/ 	.word	0x00000000
        /*0010*/ 	.short	0x0003
        /*0012*/ 	.short	0x0014
        /*0014*/ 	.byte	0x00, 0xf0, 0x11, 0x00


	//----- nvinfo : EIATTR_KPARAM_INFO
	.align		4
.L_46:
        /*0018*/ 	.byte	0x04, 0x17
        /*001a*/ 	.short	(.L_48 - .L_47)
.L_47:
        /*001c*/ 	.word	0x00000000
        /*0020*/ 	.short	0x0002
        /*0022*/ 	.short	0x0010
        /*0024*/ 	.byte	0x00, 0xf0, 0x11, 0x00


	//----- nvinfo : EIATTR_KPARAM_INFO
	.align		4
.L_48:
        /*0028*/ 	.byte	0x04, 0x17
        /*002a*/ 	.short	(.L_50 - .L_49)
.L_49:
        /*002c*/ 	.word	0x00000000
        /*0030*/ 	.short	0x0001
        /*0032*/ 	.short	0x0008
        /*0034*/ 	.byte	0x00, 0xf5, 0x21, 0x00


	//----- nvinfo : EIATTR_KPARAM_INFO
	.align		4
.L_50:
        /*0038*/ 	.byte	0x04, 0x17
        /*003a*/ 	.short	(.L_52 - .L_51)
.L_51:
        /*003c*/ 	.word	0x00000000
        /*0040*/ 	.short	0x0000
        /*0042*/ 	.short	0x0000
        /*0044*/ 	.byte	0x00, 0xf5, 0x21, 0x00


	//----- nvinfo : EIATTR_SPARSE_MMA_MASK
	.align		4
.L_52:
        /*0048*/ 	.byte	0x03, 0x50
        /*004a*/ 	.short	0x0000


	//----- nvinfo : EIATTR_MAXREG_COUNT
	.align		4
        /*004c*/ 	.byte	0x03, 0x1b
        /*004e*/ 	.short	0x00ff


	//----- nvinfo : EIATTR_NUM_BARRIERS
	.align		4
        /*0050*/ 	.byte	0x02, 0x4c
        /*0052*/ 	.byte	0x01
	.zero		1


	//----- nvinfo : EIATTR_MERCURY_ISA_VERSION
	.align		4
        /*0054*/ 	.byte	0x03, 0x5f
        /*0056*/ 	.short	0x0101


	//----- nvinfo : EIATTR_VRC_CTA_INIT_COUNT
	.align		4
        /*0058*/ 	.byte	0x02, 0x4a
	.zero		1
	.zero		1


	//----- nvinfo : EIATTR_EXIT_INSTR_OFFSETS
	.align		4
        /*005c*/ 	.byte	0x04, 0x1c
        /*005e*/ 	.short	(.L_54 - .L_53)


	//   ....[0]....
.L_53:
        /*0060*/ 	.word	0x00000210


	//   ....[1]....
        /*0064*/ 	.word	0x000003b0


	//----- nvinfo : EIATTR_CBANK_PARAM_SIZE
	.align		4
.L_54:
        /*0068*/ 	.byte	0x03, 0x19
        /*006a*/ 	.short	0x0018


	//----- nvinfo : EIATTR_PARAM_CBANK
	.align		4
        /*006c*/ 	.byte	0x04, 0x0a
        /*006e*/ 	.short	(.L_56 - .L_55)
	.align		4
.L_55:
        /*0070*/ 	.word	index@(.nv.constant0._Z21convolutionSharedHaloPfS_ii)
        /*0074*/ 	.short	0x0380
        /*0076*/ 	.short	0x0018


	//----- nvinfo : EIATTR_SW_WAR
	.align		4
.L_56:
        /*0078*/ 	.byte	0x04, 0x36
        /*007a*/ 	.short	(.L_58 - .L_57)
.L_57:
        /*007c*/ 	.word	0x00000008
.L_58:


//--------------------- .nv.info._Z16convolutionConstPfS_ii --------------------------
	.section	.nv.info._Z16convolutionConstPfS_ii,"",@"SHT_CUDA_INFO"
	.sectionflags	@""
	.align	4


	//----- nvinfo : EIATTR_CUDA_API_VERSION
	.align		4
        /*0000*/ 	.byte	0x04, 0x37
        /*0002*/ 	.short	(.L_60 - .L_59)
.L_59:
        /*0004*/ 	.word	0x00000082


	//----- nvinfo : EIATTR_KPARAM_INFO
	.align		4
.L_60:
        /*0008*/ 	.byte	0x04, 0x17
        /*000a*/ 	.short	(.L_62 - .L_61)
.L_61:
        /*000c*/ 	.word	0x00000000
        /*0010*/ 	.short	0x0003
        /*0012*/ 	.short	0x0014
        /*0014*/ 	.byte	0x00, 0xf0, 0x11, 0x00


	//----- nvinfo : EIATTR_KPARAM_INFO
	.align		4
.L_62:
        /*0018*/ 	.byte	0x04, 0x17
        /*001a*/ 	.short	(.L_64 - .L_63)
.L_63:
        /*001c*/ 	.word	0x00000000
        /*0020*/ 	.short	0x0002
        /*0022*/ 	.short	0x0010
        /*0024*/ 	.byte	0x00, 0xf0, 0x11, 0x00


	//----- nvinfo : EIATTR_KPARAM_INFO
	.align		4
.L_64:
        /*0028*/ 	.byte	0x04, 0x17
        /*002a*/ 	.short	(.L_66 - .L_65)
.L_65:
        /*002c*/ 	.word	0x00000000
        /*0030*/ 	.short	0x0001
        /*0032*/ 	.short	0x0008
        /*0034*/ 	.byte	0x00, 0xf5, 0x21, 0x00


	//----- nvinfo : EIATTR_KPARAM_INFO
	.align		4
.L_66:
        /*0038*/ 	.byte	0x04, 0x17
        /*003a*/ 	.short	(.L_68 - .L_67)
.L_67:
        /*003c*/ 	.word	0x00000000
        /*0040*/ 	.short	0x0000
        /*0042*/ 	.short	0x0000
        /*0044*/ 	.byte	0x00, 0xf5, 0x21, 0x00


	//----- nvinfo : EIATTR_SPARSE_MMA_MASK
	.align		4
.L_68:
        /*0048*/ 	.byte	0x03, 0x50
        /*004a*/ 	.short	0x0000


	//----- nvinfo : EIATTR_MAXREG_COUNT
	.align		4
        /*004c*/ 	.byte	0x03, 0x1b
        /*004e*/ 	.short	0x00ff


	//----- nvinfo : EIATTR_MERCURY_ISA_VERSION
	.align		4
        /*0050*/ 	.byte	0x03, 0x5f
        /*0052*/ 	.short	0x0101


	//----- nvinfo : EIATTR_VRC_CTA_INIT_COUNT
	.align		4
        /*0054*/ 	.byte	0x02, 0x4a
	.zero		1
	.zero		1


	//----- nvinfo : EIATTR_EXIT_INSTR_OFFSETS
	.align		4
        /*0058*/ 	.byte	0x04, 0x1c
        /*005a*/ 	.short	(.L_70 - .L_69)


	//   ....[0]....
.L_69:
        /*005c*/ 	.word	0x00000580


	//----- nvinfo : EIATTR_CBANK_PARAM_SIZE
	.align		4
.L_70:
        /*0060*/ 	.byte	0x03, 0x19
        /*0062*/ 	.short	0x0018


	//----- nvinfo : EIATTR_PARAM_CBANK
	.align		4
        /*0064*/ 	.byte	0x04, 0x0a
        /*0066*/ 	.short	(.L_72 - .L_71)
	.align		4
.L_71:
        /*0068*/ 	.word	index@(.nv.constant0._Z16convolutionConstPfS_ii)
        /*006c*/ 	.short	0x0380
        /*006e*/ 	.short	0x0018


	//----- nvinfo : EIATTR_SW_WAR
	.align		4
.L_72:
        /*0070*/ 	.byte	0x04, 0x36
        /*0072*/ 	.short	(.L_74 - .L_73)
.L_73:
        /*0074*/ 	.word	0x00000008
.L_74:


//--------------------- .nv.info._Z16convolutionNaivePfS_S_ii --------------------------
	.section	.nv.info._Z16convolutionNaivePfS_S_ii,"",@"SHT_CUDA_INFO"
	.sectionflags	@""
	.align	4


	//----- nvinfo : EIATTR_CUDA_API_VERSION
	.align		4
        /*0000*/ 	.byte	0x04, 0x37
        /*0002*/ 	.short	(.L_76 - .L_75)
.L_75:
        /*0004*/ 	.word	0x00000082


	//----- nvinfo : EIATTR_KPARAM_INFO
	.align		4
.L_76:
        /*0008*/ 	.byte	0x04, 0x17
        /*000a*/ 	.short	(.L_78 - .L_77)
.L_77:
        /*000c*/ 	.word	0x00000000
        /*0010*/ 	.short	0x0004
        /*0012*/ 	.short	0x001c
        /*0014*/ 	.byte	0x00, 0xf0, 0x11, 0x00


	//----- nvinfo : EIATTR_KPARAM_INFO
	.align		4
.L_78:
        /*0018*/ 	.byte	0x04, 0x17
        /*001a*/ 	.short	(.L_80 - .L_79)
.L_79:
        /*001c*/ 	.word	0x00000000
        /*0020*/ 	.short	0x0003
        /*0022*/ 	.short	0x0018
        /*0024*/ 	.byte	0x00, 0xf0, 0x11, 0x00


	//----- nvinfo : EIATTR_KPARAM_INFO
	.align		4
.L_80:
        /*0028*/ 	.byte	0x04, 0x17
        /*002a*/ 	.short	(.L_82 - .L_81)
.L_81:
        /*002c*/ 	.word	0x00000000
        /*0030*/ 	.short	0x0002
        /*0032*/ 	.short	0x0010
        /*0034*/ 	.byte	0x00, 0xf5, 0x21, 0x00


	//----- nvinfo : EIATTR_KPARAM_INFO
	.align		4
.L_82:
        /*0038*/ 	.byte	0x04, 0x17
        /*003a*/ 	.short	(.L_84 - .L_83)
.L_83:
        /*003c*/ 	.word	0x00000000
        /*0040*/ 	.short	0x0001
        /*0042*/ 	.short	0x0008
        /*0044*/ 	.byte	0x00, 0xf5, 0x21, 0x00


	//----- nvinfo : EIATTR_KPARAM_INFO
	.align		4
.L_84:
        /*0048*/ 	.byte	0x04, 0x17
        /*004a*/ 	.short	(.L_86 - .L_85)
.L_85:
        /*004c*/ 	.word	0x00000000
        /*0050*/ 	.short	0x0000
        /*0052*/ 	.short	0x0000
        /*0054*/ 	.byte	0x00, 0xf5, 0x21, 0x00


	//----- nvinfo : EIATTR_SPARSE_MMA_MASK
	.align		4
.L_86:
        /*0058*/ 	.byte	0x03, 0x50
        /*005a*/ 	.short	0x0000


	//----- nvinfo : EIATTR_MAXREG_COUNT
	.align		4
        /*005c*/ 	.byte	0x03, 0x1b
        /*005e*/ 	.short	0x00ff


	//----- nvinfo : EIATTR_MERCURY_ISA_VERSION
	.align		4
        /*0060*/ 	.byte	0x03, 0x5f
        /*0062*/ 	.short	0x0101


	//----- nvinfo : EIATTR_VRC_CTA_INIT_COUNT
	.align		4
        /*0064*/ 	.byte	0x02, 0x4a
	.zero		1
	.zero		1


	//----- nvinfo : EIATTR_EXIT_INSTR_OFFSETS
	.align		4
        /*0068*/ 	.byte	0x04, 0x1c
        /*006a*/ 	.short	(.L_88 - .L_87)


	//   ....[0]....
.L_87:
        /*006c*/ 	.word	0x00000610


	//----- nvinfo : EIATTR_CBANK_PARAM_SIZE
	.align		4
.L_88:
        /*0070*/ 	.byte	0x03, 0x19
        /*0072*/ 	.short	0x0020


	//----- nvinfo : EIATTR_PARAM_CBANK
	.align		4
        /*0074*/ 	.byte	0x04, 0x0a
        /*0076*/ 	.short	(.L_90 - .L_89)
	.align		4
.L_89:
        /*0078*/ 	.word	index@(.nv.constant0._Z16convolutionNaivePfS_S_ii)
        /*007c*/ 	.short	0x0380
        /*007e*/ 	.short	0x0020


	//----- nvinfo : EIATTR_SW_WAR
	.align		4
.L_90:
        /*0080*/ 	.byte	0x04, 0x36
        /*0082*/ 	.short	(.L_92 - .L_91)
.L_91:
        /*0084*/ 	.word	0x00000008
.L_92:


//--------------------- .nv.callgraph             --------------------------
	.section	.nv.callgraph,"",@"SHT_CUDA_CALLGRAPH"
	.align	4
	.sectionentsize	8
	.align		4
        /*0000*/ 	.word	0x00000000
	.align		4
        /*0004*/ 	.word	0xffffffff
	.align		4
        /*0008*/ 	.word	0x00000000
	.align		4
        /*000c*/ 	.word	0xfffffffe
	.align		4
        /*0010*/ 	.word	0x00000000
	.align		4
        /*0014*/ 	.word	0xfffffffd
	.align		4
        /*0018*/ 	.word	0x00000000
	.align		4
        /*001c*/ 	.word	0xfffffffc


//--------------------- .nv.constant3             --------------------------
	.section	.nv.constant3,"a",@progbits
	.align	4
.nv.constant3:
	.type		constFilter,@object
	.size		constFilter,(.L_0 - constFilter)
constFilter:
	.zero		36
.L_0:


//--------------------- .text._Z17convolutionSharedPfS_ii --------------------------
	.section	.text._Z17convolutionSharedPfS_ii,"ax",@progbits
	.align	128
        .global         _Z17convolutionSharedPfS_ii
        .type           _Z17convolutionSharedPfS_ii,@function
        .size           _Z17convolutionSharedPfS_ii,(.L_x_30 - _Z17convolutionSharedPfS_ii)
        .other          _Z17convolutionSharedPfS_ii,@"STO_CUDA_ENTRY STV_DEFAULT"
_Z17convolutionSharedPfS_ii:
.text._Z17convolutionSharedPfS_ii:
[----:B------:R-:W-:Y:S01]  /*0000*/  LDC R1, c[0x0][0x37c] ;  /* 0x0000df00ff017b82 */ /* 0x000fe20000000800 */
[----:B------:R-:W0:Y:S01]  /*0010*/  S2R R15, SR_CTAID.Y ;  /* 0x00000000000f7919 */ /* 0x000e220000002600 */
[----:B------:R-:W1:Y:S06]  /*0020*/  LDCU.64 UR8, c[0x0][0x390] ;  /* 0x00007200ff0877ac */ /* 0x000e6c0008000a00 */
[----:B------:R-:W2:Y:S01]  /*0030*/  LDC.64 R4, c[0x0][0x380] ;  /* 0x0000e000ff047b82 */ /* 0x000ea20000000a00 */
[----:B------:R-:W0:Y:S01]  /*0040*/  S2R R10, SR_TID.Y ;  /* 0x00000000000a7919 */ /* 0x000e220000002200 */
[----:B------:R-:W3:Y:S01]  /*0050*/  LDCU.64 UR6, c[0x0][0x358] ;  /* 0x00006b00ff0677ac */ /* 0x000ee20008000a00 */
[----:B------:R-:W4:Y:S01]  /*0060*/  S2R R12, SR_CTAID.X ;  /* 0x00000000000c7919 */ /* 0x000f220000002500 */
[----:B------:R-:W4:Y:S01]  /*0070*/  S2R R13, SR_TID.X ;  /* 0x00000000000d7919 */ /* 0x000f220000002100 */
[----:B0-----:R-:W-:-:S04]  /*0080*/  IMAD R15, R15, 0x20, R10 ;  /* 0x000000200f0f7824 */ /* 0x001fc800078e020a */
[C---:B-1----:R-:W-:Y:S01]  /*0090*/  IMAD R17, R15.reuse, UR8, RZ ;  /* 0x000000080f117c24 */ /* 0x042fe2000f8e02ff */
[----:B------:R-:W-:Y:S01]  /*00a0*/  ISETP.GE.AND P0, PT, R15, UR9, PT ;  /* 0x000000090f007c0c */ /* 0x000fe2000bf06270 */
[----:B----4-:R-:W-:-:S04]  /*00b0*/  IMAD R12, R12, 0x20, R13 ;  /* 0x000000200c0c7824 */ /* 0x010fc800078e020d */
[C---:B------:R-:W-:Y:S01]  /*00c0*/  IMAD.IADD R11, R12.reuse, 0x1, R17 ;  /* 0x000000010c0b7824 */ /* 0x040fe200078e0211 */
[----:B------:R-:W-:-:S03]  /*00d0*/  ISETP.LT.AND P0, PT, R12, UR8, !P0 ;  /* 0x000000080c007c0c */ /* 0x000fc6000c701270 */
[----:B--2---:R-:W-:-:S10]  /*00e0*/  IMAD.WIDE R2, R11, 0x4, R4 ;  /* 0x000000040b027825 */ /* 0x004fd400078e0204 */
[----:B---3--:R-:W2:Y:S01]  /*00f0*/  @P0 LDG.E R7, desc[UR6][R2.64] ;  /* 0x0000000602070981 */ /* 0x008ea2000c1e1900 */
[----:B------:R-:W0:Y:S01]  /*0100*/  S2UR UR5, SR_CgaCtaId ;  /* 0x00000000000579c3 */ /* 0x000e220000008800 */
[----:B------:R-:W-:Y:S02]  /*0110*/  UMOV UR4, 0x400 ;  /* 0x0000040000047882 */ /* 0x000fe40000000000 */
[----:B0-----:R-:W-:-:S06]  /*0120*/  ULEA UR4, UR5, UR4, 0x18 ;  /* 0x0000000405047291 */ /* 0x001fcc000f8ec0ff */
[----:B------:R-:W-:-:S05]  /*0130*/  LEA R14, R10, UR4, 0x7 ;  /* 0x000000040a0e7c11 */ /* 0x000fca000f8e38ff */
[----:B------:R-:W-:-:S05]  /*0140*/  IMAD R14, R13, 0x4, R14 ;  /* 0x000000040d0e7824 */ /* 0x000fca00078e020e */
[----:B--2---:R0:W-:Y:S04]  /*0150*/  @P0 STS [R14], R7 ;  /* 0x000000070e000388 */ /* 0x0041e80000000800 */
[----:B------:R0:W-:Y:S01]  /*0160*/  @!P0 STS [R14], RZ ;  /* 0x000000ff0e008388 */ /* 0x0001e20000000800 */
[----:B------:R-:W-:Y:S06]  /*0170*/  BAR.SYNC.DEFER_BLOCKING 0x0 ;  /* 0x0000000000007b1d */ /* 0x000fec0000010000 */
[----:B------:R-:W-:Y:S05]  /*0180*/  @!P0 EXIT ;  /* 0x000000000000894d */ /* 0x000fea0003800000 */
[----:B------:R-:W-:Y:S01]  /*0190*/  VIADD R19, R13, 0xffffffff ;  /* 0xffffffff0d137836 */ /* 0x000fe20000000000 */
[----:B------:R-:W1:Y:S01]  /*01a0*/  LDCU.64 UR4, c[0x0][0x380] ;  /* 0x00007000ff0477ac */ /* 0x000e620008000a00 */
[----:B------:R-:W-:Y:S01]  /*01b0*/  VIADD R18, R10, 0xffffffff ;  /* 0xffffffff0a127836 */ /* 0x000fe20000000000 */
[----:B------:R-:W-:Y:S01]  /*01c0*/  SHF.R.S32.HI R16, RZ, 0x1f, R12 ;  /* 0x0000001fff107819 */ /* 0x000fe2000001140c */
[----:B------:R-:W-:Y:S01]  /*01d0*/  VIADD R6, R15, 0xffffffff ;  /* 0xffffffff0f067836 */ /* 0x000fe20000000000 */
[----:B------:R-:W-:Y:S02]  /*01e0*/  BSSY.RECONVERGENT B0, `(.L_x_0) ;  /* 0x0000016000007945 */ /* 0x000fe40003800200 */
[----:B------:R-:W-:Y:S01]  /*01f0*/  VIMNMX.U32 R0, PT, PT, R19, R18, !PT ;  /* 0x0000001213007248 */ /* 0x000fe20007fe0000 */
[----:B------:R-:W-:Y:S01]  /*0200*/  IMAD R9, R6, UR8, RZ ;  /* 0x0000000806097c24 */ /* 0x000fe2000f8e02ff */
[----:B0-----:R-:W-:Y:S02]  /*0210*/  VIMNMX.U32 R7, PT, PT, R18, R13, !PT ;  /* 0x0000000d12077248 */ /* 0x001fe40007fe0000 */
[----:B------:R-:W-:-:S02]  /*0220*/  ISETP.GT.U32.AND P0, PT, R0, 0x1f, PT ;  /* 0x0000001f0000780c */ /* 0x000fc40003f04070 */
[----:B------:R-:W-:-:S04]  /*0230*/  IADD3 R8, P1, PT, R12, R9, RZ ;  /* 0x000000090c087210 */ /* 0x000fc80007f3e0ff */
[----:B------:R-:W-:Y:S02]  /*0240*/  LEA.HI.X.SX32 R21, R9, R16, 0x1, P1 ;  /* 0x0000001009157211 */ /* 0x000fe400008f0eff */
[C---:B-1----:R-:W-:Y:S02]  /*0250*/  LEA R6, P2, R8.reuse, UR4, 0x2 ;  /* 0x0000000408067c11 */ /* 0x042fe4000f8410ff */
[----:B------:R-:W-:Y:S02]  /*0260*/  ISETP.GE.U32.AND P1, PT, R7, 0x20, PT ;  /* 0x000000200700780c */ /* 0x000fe40003f26070 */
[----:B------:R-:W-:Y:S01]  /*0270*/  LEA.HI.X R7, R8, UR5, R21, 0x2, P2 ;  /* 0x0000000508077c11 */ /* 0x000fe200090f1415 */
[----:B------:R-:W0:Y:S01]  /*0280*/  @!P0 LDS R0, [R14+-0x84] ;  /* 0xffff7c000e008984 */ /* 0x000e220000000800 */
[----:B------:R-:W0:Y:S02]  /*0290*/  @!P0 LDC R23, c[0x3][RZ] ;  /* 0x00c00000ff178b82 */ /* 0x000e240000000800 */
[----:B0-----:R-:W-:Y:S01]  /*02a0*/  @!P0 FFMA R0, R0, R23, RZ ;  /* 0x0000001700008223 */ /* 0x001fe200000000ff */
[----:B------:R-:W-:Y:S06]  /*02b0*/  @!P0 BRA `(.L_x_1) ;  /* 0x0000000000208947 */ /* 0x000fec0003800000 */
[----:B------:R-:W-:Y:S01]  /*02c0*/  ISETP.GT.AND P0, PT, R12, UR8, PT ;  /* 0x000000080c007c0c */ /* 0x000fe2000bf04270 */
[----:B------:R-:W-:-:S03]  /*02d0*/  IMAD.MOV.U32 R0, RZ, RZ, RZ ;  /* 0x000000ffff007224 */ /* 0x000fc600078e00ff */
[----:B------:R-:W-:-:S04]  /*02e0*/  ISETP.LT.OR P0, PT, R12, 0x1, P0 ;  /* 0x000000010c00780c */ /* 0x000fc80000701670 */
[----:B------:R-:W-:-:S13]  /*02f0*/  ISETP.EQ.OR P0, PT, R15, RZ, P0 ;  /* 0x000000ff0f00720c */ /* 0x000fda0000702670 */
[----:B------:R-:W-:Y:S05]  /*0300*/  @P0 BRA `(.L_x_1) ;  /* 0x00000000000c0947 */ /* 0x000fea0003800000 */
[----:B------:R-:W2:Y:S01]  /*0310*/  LDG.E R0, desc[UR6][R6.64+-0x4] ;  /* 0xfffffc0606007981 */ /* 0x000ea2000c1e1900 */
[----:B------:R-:W2:Y:S02]  /*0320*/  LDCU UR10, c[0x3][URZ] ;  /* 0x00c00000ff0a77ac */ /* 0x000ea40008000800 */
[----:B--2---:R-:W-:-:S07]  /*0330*/  FFMA R0, R0, UR10, RZ ;  /* 0x0000000a00007c23 */ /* 0x004fce00080000ff */
.L_x_1:
[----:B------:R-:W-:Y:S05]  /*0340*/  BSYNC.RECONVERGENT B0 ;  /* 0x0000000000007941 */ /* 0x000fea0003800200 */
.L_x_0:
[----:B------:R-:W-:Y:S04]  /*0350*/  BSSY.RECONVERGENT B0, `(.L_x_2) ;  /* 0x000000e000007945 */ /* 0x000fe80003800200 */
[----:B------:R-:W-:Y:S05]  /*0360*/  @!P1 BRA `(.L_x_3) ;  /* 0x0000000000249947 */ /* 0x000fea0003800000 */
[----:B------:R-:W-:-:S04]  /*0370*/  ISETP.NE.AND P0, PT, R15, RZ, PT ;  /* 0x000000ff0f00720c */ /* 0x000fc80003f05270 */
[----:B------:R-:W-:-:S13]  /*0380*/  ISETP.LT.OR P0, PT, R12, RZ, !P0 ;  /* 0x000000ff0c00720c */ /* 0x000fda0004701670 */
[----:B------:R-:W-:Y:S05]  /*0390*/  @P0 BRA `(.L_x_4) ;  /* 0x0000000000240947 */ /* 0x000fea0003800000 */
[----:B------:R-:W-:Y:S01]  /*03a0*/  IMAD.IADD R9, R12, 0x1, R9 ;  /* 0x000000010c097824 */ /* 0x000fe200078e0209 */
[----:B------:R-:W0:Y:S03]  /*03b0*/  LDCU UR10, c[0x3][0x4] ;  /* 0x00c00080ff0a77ac */ /* 0x000e260008000800 */
[----:B------:R-:W-:-:S06]  /*03c0*/  IMAD.WIDE R8, R9, 0x4, R4 ;  /* 0x0000000409087825 */ /* 0x000fcc00078e0204 */
[----:B------:R-:W0:Y:S02]  /*03d0*/  LDG.E R9, desc[UR6][R8.64] ;  /* 0x0000000608097981 */ /* 0x000e24000c1e1900 */
[----:B0-----:R-:W-:Y:S01]  /*03e0*/  FFMA R0, R9, UR10, R0 ;  /* 0x0000000a09007c23 */ /* 0x001fe20008000000 */
[----:B------:R-:W-:Y:S06]  /*03f0*/  BRA `(.L_x_4) ;  /* 0x00000000000c7947 */ /* 0x000fec0003800000 */
.L_x_3:
[----:B------:R-:W0:Y:S01]  /*0400*/  LDS R9, [R14+-0x80] ;  /* 0xffff80000e097984 */ /* 0x000e220000000800 */
[----:B------:R-:W0:Y:S02]  /*0410*/  LDCU UR10, c[0x3][0x4] ;  /* 0x00c00080ff0a77ac */ /* 0x000e240008000800 */
[----:B0-----:R-:W-:-:S07]  /*0420*/  FFMA R0, R9, UR10, R0 ;  /* 0x0000000a09007c23 */ /* 0x001fce0008000000 */
.L_x_4:
[----:B------:R-:W-:Y:S05]  /*0430*/  BSYNC.RECONVERGENT B0 ;  /* 0x0000000000007941 */ /* 0x000fea0003800200 */
.L_x_2:
[----:B------:R-:W-:Y:S01]  /*0440*/  ISETP.GE.U32.AND P0, PT, R18, 0x20, PT ;  /* 0x000000201200780c */ /* 0x000fe20003f06070 */
[----:B------:R-:W-:Y:S01]  /*0450*/  BSSY.RECONVERGENT B0, `(.L_x_5) ;  /* 0x000000f000007945 */ /* 0x000fe20003800200 */
[----:B------:R-:W-:-:S13]  /*0460*/  ISETP.LT.U32.AND P1, PT, R13, 0x1f, PT ;  /* 0x0000001f0d00780c */ /* 0x000fda0003f21070 */
[----:B------:R-:W-:Y:S05]  /*0470*/  @!P0 BRA P1, `(.L_x_6) ;  /* 0x0000000000248947 */ /* 0x000fea0000800000 */
[----:B------:R-:W-:-:S05]  /*0480*/  VIADD R8, R12, 0x1 ;  /* 0x000000010c087836 */ /* 0x000fca0000000000 */
[----:B------:R-:W-:-:S04]  /*0490*/  ISETP.GE.AND P0, PT, R8, UR8, PT ;  /* 0x0000000808007c0c */ /* 0x000fc8000bf06270 */
[----:B------:R-:W-:-:S04]  /*04a0*/  ISETP.LT.OR P0, PT, R12, -0x1, P0 ;  /* 0xffffffff0c00780c */ /* 0x000fc80000701670 */
[----:B------:R-:W-:-:S13]  /*04b0*/  ISETP.EQ.OR P0, PT, R15, RZ, P0 ;  /* 0x000000ff0f00720c */ /* 0x000fda0000702670 */
[----:B------:R-:W-:Y:S05]  /*04c0*/  @P0 BRA `(.L_x_7) ;  /* 0x00000000001c0947 */ /* 0x000fea0003800000 */
[----:B------:R-:W2:Y:S01]  /*04d0*/  LDG.E R7, desc[UR6][R6.64+0x4] ;  /* 0x0000040606077981 */ /* 0x000ea2000c1e1900 */
[----:B------:R-:W2:Y:S02]  /*04e0*/  LDCU UR10, c[0x3][0x8] ;  /* 0x00c00100ff0a77ac */ /* 0x000ea40008000800 */
[----:B--2---:R-:W-:Y:S01]  /*04f0*/  FFMA R0, R7, UR10, R0 ;  /* 0x0000000a07007c23 */ /* 0x004fe20008000000 */
[----:B------:R-:W-:Y:S06]  /*0500*/  BRA `(.L_x_7) ;  /* 0x00000000000c7947 */ /* 0x000fec0003800000 */
.L_x_6:
[----:B------:R-:W0:Y:S01]  /*0510*/  LDS R7, [R14+-0x7c] ;  /* 0xffff84000e077984 */ /* 0x000e220000000800 */
[----:B------:R-:W0:Y:S02]  /*0520*/  LDCU UR10, c[0x3][0x8] ;  /* 0x00c00100ff0a77ac */ /* 0x000e240008000800 */
[----:B0-----:R-:W-:-:S07]  /*0530*/  FFMA R0, R7, UR10, R0 ;  /* 0x0000000a07007c23 */ /* 0x001fce0008000000 */
.L_x_7:
[----:B------:R-:W-:Y:S05]  /*0540*/  BSYNC.RECONVERGENT B0 ;  /* 0x0000000000007941 */ /* 0x000fea0003800200 */
.L_x_5:
[----:B------:R-:W-:Y:S01]  /*0550*/  IADD3 R7, P0, PT, R12, R17, RZ ;  /* 0x000000110c077210 */ /* 0x000fe20007f1e0ff */
[----:B------:R-:W-:Y:S01]  /*0560*/  BSSY.RECONVERGENT B0, `(.L_x_8) ;  /* 0x0000011000007945 */ /* 0x000fe20003800200 */
[----:B------:R-:W-:Y:S02]  /*0570*/  LOP3.LUT R9, R19, R10, RZ, 0xfc, !PT ;  /* 0x0000000a13097212 */ /* 0x000fe400078efcff */
[----:B------:R-:W-:Y:S02]  /*0580*/  LEA.HI.X.SX32 R8, R17, R16, 0x1, P0 ;  /* 0x0000001011087211 */ /* 0x000fe400000f0eff */
[----:B------:R-:W-:Y:S02]  /*0590*/  ISETP.GE.U32.AND P0, PT, R9, 0x20, PT ;  /* 0x000000200900780c */ /* 0x000fe40003f06070 */
[----:B------:R-:W-:-:S04]  /*05a0*/  LEA R6, P1, R7, UR4, 0x2 ;  /* 0x0000000407067c11 */ /* 0x000fc8000f8210ff */
[----:B------:R-:W-:-:S07]  /*05b0*/  LEA.HI.X R7, R7, UR5, R8, 0x2, P1 ;  /* 0x0000000507077c11 */ /* 0x000fce00088f1408 */
[----:B------:R-:W-:Y:S05]  /*05c0*/  @!P0 BRA `(.L_x_9) ;  /* 0x00000000001c8947 */ /* 0x000fea0003800000 */
[----:B------:R-:W-:-:S04]  /*05d0*/  ISETP.GT.AND P0, PT, R12, UR8, PT ;  /* 0x000000080c007c0c */ /* 0x000fc8000bf04270 */
[----:B------:R-:W-:-:S13]  /*05e0*/  ISETP.LT.OR P0, PT, R12, 0x1, P0 ;  /* 0x000000010c00780c */ /* 0x000fda0000701670 */
[----:B------:R-:W-:Y:S05]  /*05f0*/  @P0 BRA `(.L_x_10) ;  /* 0x00000000001c0947 */ /* 0x000fea0003800000 */
[----:B------:R-:W2:Y:S01]  /*0600*/  LDG.E R9, desc[UR6][R6.64+-0x4] ;  /* 0xfffffc0606097981 */ /* 0x000ea2000c1e1900 */
[----:B------:R-:W2:Y:S02]  /*0610*/  LDCU UR10, c[0x3][0xc] ;  /* 0x00c00180ff0a77ac */ /* 0x000ea40008000800 */
[----:B--2---:R-:W-:Y:S01]  /*0620*/  FFMA R0, R9, UR10, R0 ;  /* 0x0000000a09007c23 */ /* 0x004fe20008000000 */
[----:B------:R-:W-:Y:S06]  /*0630*/  BRA `(.L_x_10) ;  /* 0x00000000000c7947 */ /* 0x000fec0003800000 */
.L_x_9:
[----:B------:R-:W0:Y:S01]  /*0640*/  LDS R9, [R14+-0x4] ;  /* 0xfffffc000e097984 */ /* 0x000e220000000800 */
[----:B------:R-:W0:Y:S02]  /*0650*/  LDCU UR10, c[0x3][0xc] ;  /* 0x00c00180ff0a77ac */ /* 0x000e240008000800 */
[----:B0-----:R-:W-:-:S07]  /*0660*/  FFMA R0, R9, UR10, R0 ;  /* 0x0000000a09007c23 */ /* 0x001fce0008000000 */
.L_x_10:
[----:B------:R-:W-:Y:S05]  /*0670*/  BSYNC.RECONVERGENT B0 ;  /* 0x0000000000007941 */ /* 0x000fea0003800200 */
.L_x_8:
[----:B------:R-:W-:Y:S01]  /*0680*/  LOP3.LUT P0, RZ, R13, 0x3e0, R10, 0xc8, !PT ;  /* 0x000003e00dff7812 */ /* 0x000fe2000780c80a */
[----:B------:R-:W-:-:S12]  /*0690*/  BSSY.RECONVERGENT B0, `(.L_x_11) ;  /* 0x000000b000007945 */ /* 0x000fd80003800200 */
[----:B------:R-:W-:Y:S05]  /*06a0*/  @!P0 BRA `(.L_x_12) ;  /* 0x0000000000188947 */ /* 0x000fea0003800000 */
[----:B------:R-:W-:-:S13]  /*06b0*/  ISETP.GE.AND P0, PT, R12, RZ, PT ;  /* 0x000000ff0c00720c */ /* 0x000fda0003f06270 */
[----:B------:R-:W-:Y:S05]  /*06c0*/  @!P0 BRA `(.L_x_13) ;  /* 0x00000000001c8947 */ /* 0x000fea0003800000 */
[----:B------:R-:W2:Y:S01]  /*06d0*/  LDG.E R3, desc[UR6][R2.64] ;  /* 0x0000000602037981 */ /* 0x000ea2000c1e1900 */
[----:B------:R-:W2:Y:S02]  /*06e0*/  LDCU UR10, c[0x3][0x10] ;  /* 0x00c00200ff0a77ac */ /* 0x000ea40008000800 */
[----:B--2---:R-:W-:Y:S01]  /*06f0*/  FFMA R0, R3, UR10, R0 ;  /* 0x0000000a03007c23 */ /* 0x004fe20008000000 */
[----:B------:R-:W-:Y:S06]  /*0700*/  BRA `(.L_x_13) ;  /* 0x00000000000c7947 */ /* 0x000fec0003800000 */
.L_x_12:
[----:B------:R-:W0:Y:S01]  /*0710*/  LDS R3, [R14] ;  /* 0x000000000e037984 */ /* 0x000e220000000800 */
[----:B------:R-:W0:Y:S02]  /*0720*/  LDCU UR10, c[0x3][0x10] ;  /* 0x00c00200ff0a77ac */ /* 0x000e240008000800 */
[----:B0-----:R-:W-:-:S07]  /*0730*/  FFMA R0, R3, UR10, R0 ;  /* 0x0000000a03007c23 */ /* 0x001fce0008000000 */
.L_x_13:
[----:B------:R-:W-:Y:S05]  /*0740*/  BSYNC.RECONVERGENT B0 ;  /* 0x0000000000007941 */ /* 0x000fea0003800200 */
.L_x_11:
[----:B------:R-:W-:Y:S01]  /*0750*/  ISETP.GE.U32.AND P0, PT, R10, 0x20, PT ;  /* 0x000000200a00780c */ /* 0x000fe20003f06070 */
[----:B------:R-:W-:Y:S01]  /*0760*/  BSSY.RECONVERGENT B0, `(.L_x_14) ;  /* 0x000000e000007945 */ /* 0x000fe20003800200 */
[----:B------:R-:W-:-:S13]  /*0770*/  ISETP.LT.U32.AND P1, PT, R13, 0x1f, PT ;  /* 0x0000001f0d00780c */ /* 0x000fda0003f21070 */
[----:B------:R-:W-:Y:S05]  /*0780*/  @!P0 BRA P1, `(.L_x_15) ;  /* 0x0000000000208947 */ /* 0x000fea0000800000 */
[----:B------:R-:W-:-:S05]  /*0790*/  VIADD R2, R12, 0x1 ;  /* 0x000000010c027836 */ /* 0x000fca0000000000 */
[----:B------:R-:W-:-:S04]  /*07a0*/  ISETP.GE.AND P0, PT, R2, UR8, PT ;  /* 0x0000000802007c0c */ /* 0x000fc8000bf06270 */
[----:B------:R-:W-:-:S13]  /*07b0*/  ISETP.LT.OR P0, PT, R12, -0x1, P0 ;  /* 0xffffffff0c00780c */ /* 0x000fda0000701670 */
[----:B------:R-:W-:Y:S05]  /*07c0*/  @P0 BRA `(.L_x_16) ;  /* 0x00000000001c0947 */ /* 0x000fea0003800000 */
[----:B------:R-:W2:Y:S01]  /*07d0*/  LDG.E R7, desc[UR6][R6.64+0x4] ;  /* 0x0000040606077981 */ /* 0x000ea2000c1e1900 */
[----:B------:R-:W2:Y:S02]  /*07e0*/  LDCU UR10, c[0x3][0x14] ;  /* 0x00c00280ff0a77ac */ /* 0x000ea40008000800 */
[----:B--2---:R-:W-:Y:S01]  /*07f0*/  FFMA R0, R7, UR10, R0 ;  /* 0x0000000a07007c23 */ /* 0x004fe20008000000 */
[----:B------:R-:W-:Y:S06]  /*0800*/  BRA `(.L_x_16) ;  /* 0x00000000000c7947 */ /* 0x000fec0003800000 */
.L_x_15:
[----:B------:R-:W0:Y:S01]  /*0810*/  LDS R3, [R14+0x4] ;  /* 0x000004000e037984 */ /* 0x000e220000000800 */
[----:B------:R-:W0:Y:S02]  /*0820*/  LDCU UR10, c[0x3][0x14] ;  /* 0x00c00280ff0a77ac */ /* 0x000e240008000800 */
[----:B0-----:R-:W-:-:S07]  /*0830*/  FFMA R0, R3, UR10, R0 ;  /* 0x0000000a03007c23 */ /* 0x001fce0008000000 */
.L_x_16:
[----:B------:R-:W-:Y:S05]  /*0840*/  BSYNC.RECONVERGENT B0 ;  /* 0x0000000000007941 */ /* 0x000fea0003800200 */
.L_x_14:
[----:B------:R-:W-:Y:S01]  /*0850*/  VIADD R17, R17, UR8 ;  /* 0x0000000811117c36 */ /* 0x000fe20008000000 */
[----:B------:R-:W-:Y:S01]  /*0860*/  ISETP.LT.U32.AND P0, PT, R19, 0x20, PT ;  /* 0x000000201300780c */ /* 0x000fe20003f01070 */
[----:B------:R-:W-:Y:S01]  /*0870*/  BSSY.RECONVERGENT B0, `(.L_x_17) ;  /* 0x0000013000007945 */ /* 0x000fe20003800200 */
[----:B------:R-:W-:Y:S02]  /*0880*/  VIADD R15, R15, 0x1 ;  /* 0x000000010f0f7836 */ /* 0x000fe40000000000 */
[----:B------:R-:W-:-:S04]  /*0890*/  IADD3 R3, P1, PT, R12, R17, RZ ;  /* 0x000000110c037210 */ /* 0x000fc80007f3e0ff */
[----:B------:R-:W-:Y:S02]  /*08a0*/  LEA.HI.X.SX32 R16, R17, R16, 0x1, P1 ;  /* 0x0000001011107211 */ /* 0x000fe400008f0eff */
[----:B------:R-:W-:Y:S02]  /*08b0*/  ISETP.GE.U32.AND P1, PT, R10, 0x1f, PT ;  /* 0x0000001f0a00780c */ /* 0x000fe40003f26070 */
[----:B------:R-:W-:-:S04]  /*08c0*/  LEA R2, P2, R3, UR4, 0x2 ;  /* 0x0000000403027c11 */ /* 0x000fc8000f8410ff */
[----:B------:R-:W-:-:S07]  /*08d0*/  LEA.HI.X R3, R3, UR5, R16, 0x2, P2 ;  /* 0x0000000503037c11 */ /* 0x000fce00090f1410 */
[----:B------:R-:W-:Y:S05]  /*08e0*/  @!P1 BRA P0, `(.L_x_18) ;  /* 0x0000000000209947 */ /* 0x000fea0000000000 */
[----:B------:R-:W-:-:S04]  /*08f0*/  ISETP.GT.AND P0, PT, R12, UR8, PT ;  /* 0x000000080c007c0c */ /* 0x000fc8000bf04270 */
[----:B------:R-:W-:-:S04]  /*0900*/  ISETP.LT.OR P0, PT, R12, 0x1, P0 ;  /* 0x000000010c00780c */ /* 0x000fc80000701670 */
[----:B------:R-:W-:-:S13]  /*0910*/  ISETP.GE.U32.OR P0, PT, R15, UR9, P0 ;  /* 0x000000090f007c0c */ /* 0x000fda0008706470 */
[----:B------:R-:W-:Y:S05]  /*0920*/  @P0 BRA `(.L_x_19) ;  /* 0x00000000001c0947 */ /* 0x000fea0003800000 */
[----:B------:R-:W2:Y:S01]  /*0930*/  LDG.E R7, desc[UR6][R2.64+-0x4] ;  /* 0xfffffc0602077981 */ /* 0x000ea2000c1e1900 */
[----:B------:R-:W2:Y:S02]  /*0940*/  LDCU UR4, c[0x3][0x18] ;  /* 0x00c00300ff0477ac */ /* 0x000ea40008000800 */
[----:B--2---:R-:W-:Y:S01]  /*0950*/  FFMA R0, R7, UR4, R0 ;  /* 0x0000000407007c23 */ /* 0x004fe20008000000 */
[----:B------:R-:W-:Y:S06]  /*0960*/  BRA `(.L_x_19) ;  /* 0x00000000000c7947 */ /* 0x000fec0003800000 */
.L_x_18:
[----:B------:R-:W0:Y:S01]  /*0970*/  LDS R7, [R14+0x7c] ;  /* 0x00007c000e077984 */ /* 0x000e220000000800 */
[----:B------:R-:W0:Y:S02]  /*0980*/  LDCU UR4, c[0x3][0x18] ;  /* 0x00c00300ff0477ac */ /* 0x000e240008000800 */
[----:B0-----:R-:W-:-:S07]  /*0990*/  FFMA R0, R7, UR4, R0 ;  /* 0x0000000407007c23 */ /* 0x001fce0008000000 */
.L_x_19:
[----:B------:R-:W-:Y:S05]  /*09a0*/  BSYNC.RECONVERGENT B0 ;  /* 0x0000000000007941 */ /* 0x000fea0003800200 */
.L_x_17:
[----:B------:R-:W-:Y:S01]  /*09b0*/  ISETP.LT.U32.AND P0, PT, R13, 0x20, PT ;  /* 0x000000200d00780c */ /* 0x000fe20003f01070 */
[----:B------:R-:W-:-:S12]  /*09c0*/  BSSY.RECONVERGENT B0, `(.L_x_20) ;  /* 0x000000e000007945 */ /* 0x000fd80003800200 */
[----:B------:R-:W-:Y:S05]  /*09d0*/  @!P1 BRA P0, `(.L_x_21) ;  /* 0x0000000000249947 */ /* 0x000fea0000000000 */
[----:B------:R-:W-:-:S04]  /*09e0*/  ISETP.GE.U32.AND P0, PT, R15, UR9, PT ;  /* 0x000000090f007c0c */ /* 0x000fc8000bf06070 */
[----:B------:R-:W-:-:S13]  /*09f0*/  ISETP.LT.OR P0, PT, R12, RZ, P0 ;  /* 0x000000ff0c00720c */ /* 0x000fda0000701670 */
[----:B------:R-:W-:Y:S05]  /*0a00*/  @P0 BRA `(.L_x_22) ;  /* 0x0000000000240947 */ /* 0x000fea0003800000 */
[----:B------:R-:W-:Y:S01]  /*0a10*/  IMAD.IADD R17, R12, 0x1, R17 ;  /* 0x000000010c117824 */ /* 0x000fe200078e0211 */
[----:B------:R-:W0:Y:S03]  /*0a20*/  LDCU UR4, c[0x3][0x1c] ;  /* 0x00c00380ff0477ac */ /* 0x000e260008000800 */
[----:B------:R-:W-:-:S06]  /*0a30*/  IMAD.WIDE R4, R17, 0x4, R4 ;  /* 0x0000000411047825 */ /* 0x000fcc00078e0204 */
[----:B------:R-:W0:Y:S02]  /*0a40*/  LDG.E R5, desc[UR6][R4.64] ;  /* 0x0000000604057981 */ /* 0x000e24000c1e1900 */
[----:B0-----:R-:W-:Y:S01]  /*0a50*/  FFMA R0, R5, UR4, R0 ;  /* 0x0000000405007c23 */ /* 0x001fe20008000000 */
[----:B------:R-:W-:Y:S06]  /*0a60*/  BRA `(.L_x_22) ;  /* 0x00000000000c7947 */ /* 0x000fec0003800000 */
.L_x_21:
[----:B------:R-:W0:Y:S01]  /*0a70*/  LDS R5, [R14+0x80] ;  /* 0x000080000e057984 */ /* 0x000e220000000800 */
[----:B------:R-:W0:Y:S02]  /*0a80*/  LDCU UR4, c[0x3][0x1c] ;  /* 0x00c00380ff0477ac */ /* 0x000e240008000800 */
[----:B0-----:R-:W-:-:S07]  /*0a90*/  FFMA R0, R5, UR4, R0 ;  /* 0x0000000405007c23 */ /* 0x001fce0008000000 */
.L_x_22:
[----:B------:R-:W-:Y:S05]  /*0aa0*/  BSYNC.RECONVERGENT B0 ;  /* 0x0000000000007941 */ /* 0x000fea0003800200 */
.L_x_20:
[----:B------:R-:W-:Y:S01]  /*0ab0*/  VIMNMX.U32 R10, PT, PT, R13, R10, !PT ;  /* 0x0000000a0d0a7248 */ /* 0x000fe20007fe0000 */
[----:B------:R-:W-:Y:S03]  /*0ac0*/  BSSY.RECONVERGENT B0, `(.L_x_23) ;  /* 0x000000f000007945 */ /* 0x000fe60003800200 */
[----:B------:R-:W-:-:S13]  /*0ad0*/  ISETP.GE.U32.AND P0, PT, R10, 0x1f, PT ;  /* 0x0000001f0a00780c */ /* 0x000fda0003f06070 */
[----:B------:R-:W-:Y:S05]  /*0ae0*/  @!P0 BRA `(.L_x_24) ;  /* 0x0000000000248947 */ /* 0x000fea0003800000 */
[----:B------:R-:W-:-:S05]  /*0af0*/  VIADD R4, R12, 0x1 ;  /* 0x000000010c047836 */ /* 0x000fca0000000000 */
[----:B------:R-:W-:-:S04]  /*0b00*/  ISETP.GE.AND P0, PT, R4, UR8, PT ;  /* 0x0000000804007c0c */ /* 0x000fc8000bf06270 */
[----:B------:R-:W-:-:S04]  /*0b10*/  ISETP.LT.OR P0, PT, R12, -0x1, P0 ;  /* 0xffffffff0c00780c */ /* 0x000fc80000701670 */
[----:B------:R-:W-:-:S13]  /*0b20*/  ISETP.GE.U32.OR P0, PT, R15, UR9, P0 ;  /* 0x000000090f007c0c */ /* 0x000fda0008706470 */
[----:B------:R-:W-:Y:S05]  /*0b30*/  @P0 BRA `(.L_x_25) ;  /* 0x00000000001c0947 */ /* 0x000fea0003800000 */
[----:B------:R-:W2:Y:S01]  /*0b40*/  LDG.E R3, desc[UR6][R2.64+0x4] ;  /* 0x0000040602037981 */ /* 0x000ea2000c1e1900 */
[----:B------:R-:W2:Y:S02]  /*0b50*/  LDCU UR4, c[0x3][0x20] ;  /* 0x00c00400ff0477ac */ /* 0x000ea40008000800 */
[----:B--2---:R-:W-:Y:S01]  /*0b60*/  FFMA R0, R3, UR4, R0 ;  /* 0x0000000403007c23 */ /* 0x004fe20008000000 */
[----:B------:R-:W-:Y:S06]  /*0b70*/  BRA `(.L_x_25) ;  /* 0x00000000000c7947 */ /* 0x000fec0003800000 */
.L_x_24:
[----:B------:R-:W0:Y:S01]  /*0b80*/  LDS R3, [R14+0x84] ;  /* 0x000084000e037984 */ /* 0x000e220000000800 */
[----:B------:R-:W0:Y:S02]  /*0b90*/  LDCU UR4, c[0x3][0x20] ;  /* 0x00c00400ff0477ac */ /* 0x000e240008000800 */
[----:B0-----:R-:W-:-:S07]  /*0ba0*/  FFMA R0, R3, UR4, R0 ;  /* 0x0000000403007c23 */ /* 0x001fce0008000000 */
.L_x_25:
[----:B------:R-:W-:Y:S05]  /*0bb0*/  BSYNC.RECONVERGENT B0 ;  /* 0x0000000000007941 */ /* 0x000fea0003800200 */
.L_x_23:
[----:B------:R-:W0:Y:S02]  /*0bc0*/  LDC.64 R2, c[0x0][0x388] ;  /* 0x0000e200ff027b82 */ /* 0x000e240000000a00 */
[----:B0-----:R-:W-:-:S05]  /*0bd0*/  IMAD.WIDE R2, R11, 0x4, R2 ;  /* 0x000000040b027825 */ /* 0x001fca00078e0202 */
[----:B------:R-:W-:Y:S01]  /*0be0*/  STG.E desc[UR6][R2.64], R0 ;  /* 0x0000000002007986 */ /* 0x000fe2000c101906 */
[----:B------:R-:W-:Y:S05]  /*0bf0*/  EXIT ;  /* 0x000000000000794d */ /* 0x000fea0003800000 */
.L_x_26:
[----:B------:R-:W-:-:S00]  /*0c00*/  BRA `(.L_x_26) ;  /* 0xfffffffc00fc7947 */ /* 0x000fc0000383ffff */
[----:B------:R-:W-:-:S00]  /*0c10*/  NOP ;  /* 0x0000000000007918 */ /* 0x000fc00000000000 */
        /* <DEDUP_REMOVED lines=14> */
.L_x_30:


//--------------------- .text._Z21convolutionSharedHaloPfS_ii --------------------------
	.section	.text._Z21convolutionSharedHaloPfS_ii,"ax",@progbits
	.align	128
        .global         _Z21convolutionSharedHaloPfS_ii
        .type           _Z21convolutionSharedHaloPfS_ii,@function
        .size           _Z21convolutionSharedHaloPfS_ii,(.L_x_31 - _Z21convolutionSharedHaloPfS_ii)
        .other          _Z21convolutionSharedHaloPfS_ii,@"STO_CUDA_ENTRY STV_DEFAULT"
_Z21convolutionSharedHaloPfS_ii:
.text._Z21convolutionSharedHaloPfS_ii:
[----:B------:R-:W-:Y:S01]  /*0000*/  LDC R1, c[0x0][0x37c] ;  /* 0x0000df00ff017b82 */ /* 0x000fe20000000800 */
[----:B------:R-:W0:Y:S01]  /*0010*/  S2R R9, SR_TID.X ;  /* 0x0000000000097919 */ /* 0x000e220000002100 */
[----:B------:R-:W1:Y:S01]  /*0020*/  LDCU.64 UR8, c[0x0][0x390] ;  /* 0x00007200ff0877ac */ /* 0x000e620008000a00 */
[----:B------:R-:W2:Y:S01]  /*0030*/  S2R R11, SR_TID.Y ;  /* 0x00000000000b7919 */ /* 0x000ea20000002200 */
[----:B------:R-:W3:Y:S01]  /*0040*/  LDCU.64 UR6, c[0x0][0x358] ;  /* 0x00006b00ff0677ac */ /* 0x000ee20008000a00 */
[----:B------:R-:W2:Y:S01]  /*0050*/  S2R R6, SR_CTAID.Y ;  /* 0x0000000000067919 */ /* 0x000ea20000002600 */
[----:B------:R-:W4:Y:S01]  /*0060*/  S2R R3, SR_CTAID.X ;  /* 0x0000000000037919 */ /* 0x000f220000002500 */
[----:B0-----:R-:W-:Y:S01]  /*0070*/  IADD3 R0, PT, PT, R9, -0x1, RZ ;  /* 0xffffffff09007810 */ /* 0x001fe20007ffe0ff */
[----:B--2---:R-:W-:-:S04]  /*0080*/  IMAD R6, R6, 0x1e, R11 ;  /* 0x0000001e06067824 */ /* 0x004fc800078e020b */
[----:B----4-:R-:W-:Y:S01]  /*0090*/  IMAD R4, R3, 0x1e, R0 ;  /* 0x0000001e03047824 */ /* 0x010fe200078e0200 */
[C---:B-1----:R-:W-:Y:S02]  /*00a0*/  ISETP.GT.AND P1, PT, R6.reuse, UR9, PT ;  /* 0x0000000906007c0c */ /* 0x042fe4000bf24270 */
[----:B------:R-:W-:Y:S02]  /*00b0*/  IADD3 R5, PT, PT, R6, -0x1, RZ ;  /* 0xffffffff06057810 */ /* 0x000fe40007ffe0ff */
[----:B------:R-:W-:Y:S02]  /*00c0*/  ISETP.GE.AND P0, PT, R4, UR8, PT ;  /* 0x0000000804007c0c */ /* 0x000fe4000bf06270 */
[----:B------:R-:W-:Y:S02]  /*00d0*/  ISETP.NE.AND P1, PT, R6, RZ, !P1 ;  /* 0x000000ff0600720c */ /* 0x000fe40004f25270 */
[----:B------:R-:W-:-:S04]  /*00e0*/  ISETP.GT.AND P0, PT, R4, -0x1, !P0 ;  /* 0xffffffff0400780c */ /* 0x000fc80004704270 */
[----:B------:R-:W-:-:S13]  /*00f0*/  PLOP3.LUT P1, PT, P0, P1, PT, 0x80, 0x8 ;  /* 0x000000000008781c */ /* 0x000fda0000723070 */
[----:B------:R-:W0:Y:S01]  /*0100*/  @P1 LDC.64 R2, c[0x0][0x380] ;  /* 0x0000e000ff021b82 */ /* 0x000e220000000a00 */
[----:B------:R-:W-:-:S04]  /*0110*/  @P1 IMAD R7, R5, UR8, R4 ;  /* 0x0000000805071c24 */ /* 0x000fc8000f8e0204 */
[----:B0-----:R-:W-:-:S06]  /*0120*/  @P1 IMAD.WIDE R2, R7, 0x4, R2 ;  /* 0x0000000407021825 */ /* 0x001fcc00078e0202 */
[----:B---3--:R-:W2:Y:S01]  /*0130*/  @P1 LDG.E R3, desc[UR6][R2.64] ;  /* 0x0000000602031981 */ /* 0x008ea2000c1e1900 */
[----:B------:R-:W0:Y:S01]  /*0140*/  S2UR UR5, SR_CgaCtaId ;  /* 0x00000000000579c3 */ /* 0x000e220000008800 */
[----:B------:R-:W-:Y:S01]  /*0150*/  ISETP.GE.U32.AND P2, PT, R11, 0x1f, PT ;  /* 0x0000001f0b00780c */ /* 0x000fe20003f46070 */
[----:B------:R-:W-:-:S03]  /*0160*/  UMOV UR4, 0x400 ;  /* 0x0000040000047882 */ /* 0x000fc60000000000 */
[----:B------:R-:W-:-:S04]  /*0170*/  ISETP.LT.U32.AND P2, PT, R0, 0x1e, !P2 ;  /* 0x0000001e0000780c */ /* 0x000fc80005741070 */
[----:B------:R-:W-:-:S04]  /*0180*/  ISETP.NE.AND P2, PT, R11, RZ, P2 ;  /* 0x000000ff0b00720c */ /* 0x000fc80001745270 */
[----:B------:R-:W-:-:S04]  /*0190*/  PLOP3.LUT P2, PT, P2, P0, PT, 0x80, 0x8 ;  /* 0x000000000008781c */ /* 0x000fc80001741070 */
[----:B------:R-:W-:Y:S01]  /*01a0*/  ISETP.GT.OR P2, PT, R6, UR9, !P2 ;  /* 0x0000000906007c0c */ /* 0x000fe2000d744670 */
[----:B0-----:R-:W-:-:S06]  /*01b0*/  ULEA UR4, UR5, UR4, 0x18 ;  /* 0x0000000405047291 */ /* 0x001fcc000f8ec0ff */
[----:B------:R-:W-:-:S04]  /*01c0*/  LEA R0, R11, UR4, 0x7 ;  /* 0x000000040b007c11 */ /* 0x000fc8000f8e38ff */
[----:B------:R-:W-:-:S05]  /*01d0*/  LEA R6, R9, R0, 0x2 ;  /* 0x0000000009067211 */ /* 0x000fca00078e10ff */
[----:B--2---:R0:W-:Y:S04]  /*01e0*/  @P1 STS [R6], R3 ;  /* 0x0000000306001388 */ /* 0x0041e80000000800 */
[----:B------:R0:W-:Y:S01]  /*01f0*/  @!P1 STS [R6], RZ ;  /* 0x000000ff06009388 */ /* 0x0001e20000000800 */
[----:B------:R-:W-:Y:S06]  /*0200*/  BAR.SYNC.DEFER_BLOCKING 0x0 ;  /* 0x0000000000007b1d */ /* 0x000fec0000010000 */
[----:B------:R-:W-:Y:S05]  /*0210*/  @P2 EXIT ;  /* 0x000000000000294d */ /* 0x000fea0003800000 */
[----:B------:R-:W1:Y:S01]  /*0220*/  LDS R0, [R6+-0x84] ;  /* 0xffff7c0006007984 */ /* 0x000e620000000800 */
[----:B------:R-:W1:Y:S01]  /*0230*/  LDCU.128 UR12, c[0x3][URZ] ;  /* 0x00c00000ff0c77ac */ /* 0x000e620008000c00 */
[----:B------:R-:W-:Y:S02]  /*0240*/  IMAD R5, R5, UR8, R4 ;  /* 0x0000000805057c24 */ /* 0x000fe4000f8e0204 */
[----:B0-----:R-:W0:Y:S01]  /*0250*/  LDS R3, [R6+-0x80] ;  /* 0xffff800006037984 */ /* 0x001e220000000800 */
[----:B------:R-:W2:Y:S03]  /*0260*/  LDCU.128 UR16, c[0x3][0x10] ;  /* 0x00c00200ff1077ac */ /* 0x000ea60008000c00 */
[----:B------:R-:W3:Y:S01]  /*0270*/  LDS R7, [R6+-0x7c] ;  /* 0xffff840006077984 */ /* 0x000ee20000000800 */
[----:B------:R-:W4:Y:S03]  /*0280*/  LDCU UR4, c[0x3][0x20] ;  /* 0x00c00400ff0477ac */ /* 0x000f260008000800 */
[----:B------:R-:W5:Y:S04]  /*0290*/  LDS R9, [R6+-0x4] ;  /* 0xfffffc0006097984 */ /* 0x000f680000000800 */
[----:B------:R-:W2:Y:S04]  /*02a0*/  LDS R11, [R6] ;  /* 0x00000000060b7984 */ /* 0x000ea80000000800 */
[----:B------:R-:W4:Y:S04]  /*02b0*/  LDS R13, [R6+0x4] ;  /* 0x00000400060d7984 */ /* 0x000f280000000800 */
[----:B------:R-:W4:Y:S04]  /*02c0*/  LDS R15, [R6+0x7c] ;  /* 0x00007c00060f7984 */ /* 0x000f280000000800 */
[----:B------:R-:W4:Y:S04]  /*02d0*/  LDS R17, [R6+0x80] ;  /* 0x0000800006117984 */ /* 0x000f280000000800 */
[----:B------:R-:W4:Y:S01]  /*02e0*/  LDS R19, [R6+0x84] ;  /* 0x0000840006137984 */ /* 0x000f220000000800 */
[----:B-1----:R-:W-:-:S04]  /*02f0*/  FFMA R0, R0, UR12, RZ ;  /* 0x0000000c00007c23 */ /* 0x002fc800080000ff */
[----:B0-----:R-:W-:Y:S02]  /*0300*/  FFMA R0, R3, UR13, R0 ;  /* 0x0000000d03007c23 */ /* 0x001fe40008000000 */
[----:B------:R-:W0:Y:S02]  /*0310*/  LDC.64 R2, c[0x0][0x388] ;  /* 0x0000e200ff027b82 */ /* 0x000e240000000a00 */
[----:B---3--:R-:W-:-:S04]  /*0320*/  FFMA R0, R7, UR14, R0 ;  /* 0x0000000e07007c23 */ /* 0x008fc80008000000 */
[----:B-----5:R-:W-:-:S04]  /*0330*/  FFMA R0, R9, UR15, R0 ;  /* 0x0000000f09007c23 */ /* 0x020fc80008000000 */
[----:B--2---:R-:W-:-:S04]  /*0340*/  FFMA R0, R11, UR16, R0 ;  /* 0x000000100b007c23 */ /* 0x004fc80008000000 */
[----:B----4-:R-:W-:-:S04]  /*0350*/  FFMA R0, R13, UR17, R0 ;  /* 0x000000110d007c23 */ /* 0x010fc80008000000 */
[----:B------:R-:W-:-:S04]  /*0360*/  FFMA R0, R15, UR18, R0 ;  /* 0x000000120f007c23 */ /* 0x000fc80008000000 */
[----:B------:R-:W-:Y:S01]  /*0370*/  FFMA R0, R17, UR19, R0 ;  /* 0x0000001311007c23 */ /* 0x000fe20008000000 */
[----:B0-----:R-:W-:-:S04]  /*0380*/  IMAD.WIDE R2, R5, 0x4, R2 ;  /* 0x0000000405027825 */ /* 0x001fc800078e0202 */
[----:B------:R-:W-:-:S05]  /*0390*/  FFMA R19, R19, UR4, R0 ;  /* 0x0000000413137c23 */ /* 0x000fca0008000000 */
[----:B------:R-:W-:Y:S01]  /*03a0*/  STG.E desc[UR6][R2.64], R19 ;  /* 0x0000001302007986 */ /* 0x000fe2000c101906 */
[----:B------:R-:W-:Y:S05]  /*03b0*/  EXIT ;  /* 0x000000000000794d */ /* 0x000fea0003800000 */
.L_x_27:
        /* <DEDUP_REMOVED lines=12> */
.L_x_31:


//--------------------- .text._Z16convolutionConstPfS_ii --------------------------
	.section	.text._Z16convolutionConstPfS_ii,"ax",@progbits
	.align	128
        .global         _Z16convolutionConstPfS_ii
        .type           _Z16convolutionConstPfS_ii,@function
        .size           _Z16convolutionConstPfS_ii,(.L_x_32 - _Z16convolutionConstPfS_ii)
        .other          _Z16convolutionConstPfS_ii,@"STO_CUDA_ENTRY STV_DEFAULT"
_Z16convolutionConstPfS_ii:
.text._Z16convolutionConstPfS_ii:
[----:B------:R-:W-:Y:S01]  /*0000*/  LDC R1, c[0x0][0x37c] ;  /* 0x0000df00ff017b82 */ /* 0x000fe20000000800 */
[----:B------:R-:W0:Y:S01]  /*0010*/  S2R R10, SR_CTAID.X ;  /* 0x00000000000a7919 */ /* 0x000e220000002500 */
[----:B------:R-:W0:Y:S01]  /*0020*/  LDCU UR4, c[0x0][0x360] ;  /* 0x00006c00ff0477ac */ /* 0x000e220008000800 */
[----:B------:R-:W0:Y:S01]  /*0030*/  S2R R3, SR_TID.X ;  /* 0x0000000000037919 */ /* 0x000e220000002100 */
[----:B------:R-:W1:Y:S01]  /*0040*/  LDCU UR5, c[0x0][0x364] ;  /* 0x00006c80ff0577ac */ /* 0x000e620008000800 */
[----:B------:R-:W1:Y:S01]  /*0050*/  S2R R14, SR_CTAID.Y ;  /* 0x00000000000e7919 */ /* 0x000e620000002600 */
[----:B------:R-:W2:Y:S01]  /*0060*/  LDCU.64 UR6, c[0x0][0x390] ;  /* 0x00007200ff0677ac */ /* 0x000ea20008000a00 */
[----:B------:R-:W1:Y:S01]  /*0070*/  S2R R5, SR_TID.Y ;  /* 0x0000000000057919 */ /* 0x000e620000002200 */
[----:B------:R-:W3:Y:S01]  /*0080*/  LDCU.64 UR8, c[0x0][0x380] ;  /* 0x00007000ff0877ac */ /* 0x000ee20008000a00 */
[----:B0-----:R-:W-:-:S05]  /*0090*/  IMAD R10, R10, UR4, R3 ;  /* 0x000000040a0a7c24 */ /* 0x001fca000f8e0203 */
[C---:B--2---:R-:W-:Y:S02]  /*00a0*/  ISETP.GE.AND P0, PT, R10.reuse, UR6, PT ;  /* 0x000000060a007c0c */ /* 0x044fe4000bf06270 */
[----:B------:R-:W-:Y:S01]  /*00b0*/  ISETP.GT.AND P1, PT, R10, UR6, PT ;  /* 0x000000060a007c0c */ /* 0x000fe2000bf24270 */
[----:B-1----:R-:W-:Y:S01]  /*00c0*/  IMAD R14, R14, UR5, R5 ;  /* 0x000000050e0e7c24 */ /* 0x002fe2000f8e0205 */
[C---:B------:R-:W-:Y:S01]  /*00d0*/  ISETP.GT.AND P0, PT, R10.reuse, -0x1, !P0 ;  /* 0xffffffff0a00780c */ /* 0x040fe20004704270 */
[----:B------:R-:W0:Y:S01]  /*00e0*/  LDCU.64 UR4, c[0x0][0x358] ;  /* 0x00006b00ff0477ac */ /* 0x000e220008000a00 */
[----:B------:R-:W-:Y:S01]  /*00f0*/  ISETP.GT.AND P1, PT, R10, RZ, !P1 ;  /* 0x000000ff0a00720c */ /* 0x000fe20004f24270 */
[C---:B------:R-:W-:Y:S01]  /*0100*/  VIADD R0, R14.reuse, 0xffffffff ;  /* 0xffffffff0e007836 */ /* 0x040fe20000000000 */
[----:B------:R-:W-:Y:S02]  /*0110*/  ISETP.GT.AND P3, PT, R14, UR7, PT ;  /* 0x000000070e007c0c */ /* 0x000fe4000bf64270 */
[----:B------:R-:W-:Y:S01]  /*0120*/  SHF.R.S32.HI R6, RZ, 0x1f, R10 ;  /* 0x0000001fff067819 */ /* 0x000fe2000001140a */
[----:B------:R-:W-:Y:S01]  /*0130*/  IMAD R5, R0, UR6, RZ ;  /* 0x0000000600057c24 */ /* 0x000fe2000f8e02ff */
[----:B------:R-:W-:-:S04]  /*0140*/  ISETP.NE.AND P3, PT, R14, RZ, !P3 ;  /* 0x000000ff0e00720c */ /* 0x000fc80005f65270 */
[----:B------:R-:W-:Y:S02]  /*0150*/  PLOP3.LUT P6, PT, P0, P3, PT, 0x80, 0x8 ;  /* 0x000000000008781c */ /* 0x000fe400007c7070 */
[----:B------:R-:W-:Y:S02]  /*0160*/  IADD3 R0, P2, PT, R10, R5, RZ ;  /* 0x000000050a007210 */ /* 0x000fe40007f5e0ff */
[----:B------:R-:W-:Y:S02]  /*0170*/  PLOP3.LUT P5, PT, P1, P3, PT, 0x80, 0x8 ;  /* 0x000000000008781c */ /* 0x000fe40000fa7070 */
[----:B------:R-:W-:Y:S02]  /*0180*/  LEA.HI.X.SX32 R7, R5, R6, 0x1, P2 ;  /* 0x0000000605077211 */ /* 0x000fe400010f0eff */
[----:B---3--:R-:W-:-:S04]  /*0190*/  LEA R8, P2, R0, UR8, 0x2 ;  /* 0x0000000800087c11 */ /* 0x008fc8000f8410ff */
[----:B------:R-:W-:Y:S01]  /*01a0*/  LEA.HI.X R9, R0, UR9, R7, 0x2, P2 ;  /* 0x0000000900097c11 */ /* 0x000fe200090f1407 */
[----:B------:R-:W1:Y:S01]  /*01b0*/  @P6 LDC.64 R2, c[0x0][0x380] ;  /* 0x0000e000ff026b82 */ /* 0x000e620000000a00 */
[----:B------:R-:W-:-:S03]  /*01c0*/  @P6 IMAD.IADD R5, R10, 0x1, R5 ;  /* 0x000000010a056824 */ /* 0x000fc600078e0205 */
[----:B0-----:R-:W2:Y:S04]  /*01d0*/  @P5 LDG.E R0, desc[UR4][R8.64+-0x4] ;  /* 0xfffffc0408005981 */ /* 0x001ea8000c1e1900 */
[----:B------:R-:W0:Y:S01]  /*01e0*/  @P6 LDC R7, c[0x3][0x4] ;  /* 0x00c00100ff076b82 */ /* 0x000e220000000800 */
[----:B-1----:R-:W-:-:S07]  /*01f0*/  @P6 IMAD.WIDE R2, R5, 0x4, R2 ;  /* 0x0000000405026825 */ /* 0x002fce00078e0202 */
[----:B------:R-:W2:Y:S01]  /*0200*/  @P5 LDC R5, c[0x3][RZ] ;  /* 0x00c00000ff055b82 */ /* 0x000ea20000000800 */
[----:B------:R1:W0:Y:S01]  /*0210*/  @P6 LDG.E R2, desc[UR4][R2.64] ;  /* 0x0000000402026981 */ /* 0x000222000c1e1900 */
[C---:B------:R-:W-:Y:S01]  /*0220*/  ISETP.GE.OR P4, PT, R14.reuse, UR7, !P0 ;  /* 0x000000070e007c0c */ /* 0x040fe2000c786670 */
[----:B------:R-:W-:Y:S02]  /*0230*/  VIADD R16, R14, 0x1 ;  /* 0x000000010e107836 */ /* 0x000fe40000000000 */
[----:B------:R-:W-:Y:S02]  /*0240*/  VIADD R4, R10, 0x1 ;  /* 0x000000010a047836 */ /* 0x000fe40000000000 */
[----:B------:R-:W-:Y:S01]  /*0250*/  IMAD R15, R14, UR6, RZ ;  /* 0x000000060e0f7c24 */ /* 0x000fe2000f8e02ff */
[----:B------:R-:W-:Y:S01]  /*0260*/  ISETP.GE.OR P0, PT, R16, UR7, !P0 ;  /* 0x0000000710007c0c */ /* 0x000fe2000c706670 */
[----:B------:R-:W-:Y:S01]  /*0270*/  IMAD.MOV.U32 R11, RZ, RZ, RZ ;  /* 0x000000ffff0b7224 */ /* 0x000fe200078e00ff */
[----:B------:R-:W-:-:S05]  /*0280*/  ISETP.GE.AND P2, PT, R4, UR6, PT ;  /* 0x0000000604007c0c */ /* 0x000fca000bf46270 */
[----:B------:R-:W3:Y:S01]  /*0290*/  @!P4 LDC.64 R12, c[0x0][0x380] ;  /* 0x0000e000ff0ccb82 */ /* 0x000ee20000000a00 */
[----:B------:R-:W-:Y:S01]  /*02a0*/  ISETP.GT.AND P2, PT, R10, -0x2, !P2 ;  /* 0xfffffffe0a00780c */ /* 0x000fe20005744270 */
[----:B------:R-:W-:-:S03]  /*02b0*/  VIADD R17, R15, UR6 ;  /* 0x000000060f117c36 */ /* 0x000fc60008000000 */
[----:B------:R-:W-:-:S03]  /*02c0*/  PLOP3.LUT P3, PT, P2, P3, PT, 0x80, 0x8 ;  /* 0x000000000008781c */ /* 0x000fc60001767070 */
[----:B------:R-:W4:Y:S08]  /*02d0*/  @!P4 LDC R19, c[0x3][0x10] ;  /* 0x00c00400ff13cb82 */ /* 0x000f300000000800 */
[----:B------:R-:W5:Y:S02]  /*02e0*/  @!P0 LDC R21, c[0x3][0x1c] ;  /* 0x00c00700ff158b82 */ /* 0x000f640000000800 */
[----:B------:R3:W4:Y:S01]  /*02f0*/  @P3 LDG.E R8, desc[UR4][R8.64+0x4] ;  /* 0x0000040408083981 */ /* 0x000722000c1e1900 */
[----:B--2---:R-:W-:Y:S01]  /*0300*/  @P5 FFMA R11, R0, R5, RZ ;  /* 0x00000005000b5223 */ /* 0x004fe200000000ff */
[----:B-1----:R-:W-:-:S03]  /*0310*/  IADD3 R3, P5, PT, R10, R15, RZ ;  /* 0x0000000f0a037210 */ /* 0x002fc60007fbe0ff */
[----:B0-----:R-:W-:Y:S01]  /*0320*/  @P6 FFMA R11, R2, R7, R11 ;  /* 0x00000007020b6223 */ /* 0x001fe2000000000b */
[----:B------:R-:W-:Y:S02]  /*0330*/  LEA.HI.X.SX32 R2, R15, R6, 0x1, P5 ;  /* 0x000000060f027211 */ /* 0x000fe400028f0eff */
[C---:B------:R-:W-:Y:S02]  /*0340*/  LEA R4, P5, R3.reuse, UR8, 0x2 ;  /* 0x0000000803047c11 */ /* 0x040fe4000f8a10ff */
[----:B------:R-:W-:Y:S02]  /*0350*/  IADD3 R0, P6, PT, R10, R17, RZ ;  /* 0x000000110a007210 */ /* 0x000fe40007fde0ff */
[----:B------:R-:W-:Y:S02]  /*0360*/  LEA.HI.X R5, R3, UR9, R2, 0x2, P5 ;  /* 0x0000000903057c11 */ /* 0x000fe4000a8f1402 */
[----:B------:R-:W0:Y:S01]  /*0370*/  @!P0 LDC.64 R2, c[0x0][0x380] ;  /* 0x0000e000ff028b82 */ /* 0x000e220000000a00 */
[----:B------:R-:W-:-:S02]  /*0380*/  ISETP.GE.OR P5, PT, R14, UR7, !P1 ;  /* 0x000000070e007c0c */ /* 0x000fc4000cfa6670 */
[----:B------:R-:W-:Y:S02]  /*0390*/  LEA.HI.X.SX32 R7, R17, R6, 0x1, P6 ;  /* 0x0000000611077211 */ /* 0x000fe400030f0eff */
[----:B------:R-:W-:Y:S01]  /*03a0*/  LEA R6, P6, R0, UR8, 0x2 ;  /* 0x0000000800067c11 */ /* 0x000fe2000f8c10ff */
[----:B------:R-:W-:-:S03]  /*03b0*/  IMAD.IADD R15, R10, 0x1, R15 ;  /* 0x000000010a0f7824 */ /* 0x000fc600078e020f */
[----:B------:R-:W-:Y:S02]  /*03c0*/  LEA.HI.X R7, R0, UR9, R7, 0x2, P6 ;  /* 0x0000000900077c11 */ /* 0x000fe4000b0f1407 */
[----:B------:R-:W-:Y:S01]  /*03d0*/  ISETP.GE.OR P6, PT, R14, UR7, !P2 ;  /* 0x000000070e007c0c */ /* 0x000fe2000d7c6670 */
[----:B---3--:R-:W-:Y:S01]  /*03e0*/  @!P4 IMAD.WIDE R12, R15, 0x4, R12 ;  /* 0x000000040f0cc825 */ /* 0x008fe200078e020c */
[C---:B------:R-:W-:Y:S01]  /*03f0*/  ISETP.GE.OR P1, PT, R16.reuse, UR7, !P1 ;  /* 0x0000000710007c0c */ /* 0x040fe2000cf26670 */
[----:B------:R-:W2:Y:S01]  /*0400*/  @!P5 LDG.E R0, desc[UR4][R4.64+-0x4] ;  /* 0xfffffc040400d981 */ /* 0x000ea2000c1e1900 */
[----:B------:R-:W-:Y:S01]  /*0410*/  ISETP.GE.OR P2, PT, R16, UR7, !P2 ;  /* 0x0000000710007c0c */ /* 0x000fe2000d746670 */
[----:B------:R-:W-:Y:S01]  /*0420*/  @!P0 IMAD.IADD R17, R10, 0x1, R17 ;  /* 0x000000010a118824 */ /* 0x000fe200078e0211 */
[----:B------:R-:W2:Y:S01]  /*0430*/  @!P5 LDC R9, c[0x3][0xc] ;  /* 0x00c00300ff09db82 */ /* 0x000ea20000000800 */
[----:B------:R1:W3:Y:S06]  /*0440*/  @!P4 LDG.E R12, desc[UR4][R12.64] ;  /* 0x000000040c0cc981 */ /* 0x0002ec000c1e1900 */
[----:B------:R5:W3:Y:S01]  /*0450*/  @!P6 LDG.E R10, desc[UR4][R4.64+0x4] ;  /* 0x00000404040ae981 */ /* 0x000ae2000c1e1900 */
[----:B0-----:R-:W-:Y:S01]  /*0460*/  @!P0 IMAD.WIDE R16, R17, 0x4, R2 ;  /* 0x0000000411108825 */ /* 0x001fe200078e0202 */
[----:B------:R-:W0:Y:S02]  /*0470*/  @!P1 LDC R20, c[0x3][0x18] ;  /* 0x00c00600ff149b82 */ /* 0x000e240000000800 */
[----:B------:R-:W0:Y:S04]  /*0480*/  @!P1 LDG.E R14, desc[UR4][R6.64+-0x4] ;  /* 0xfffffc04060e9981 */ /* 0x000e28000c1e1900 */
[----:B------:R-:W3:Y:S02]  /*0490*/  @!P0 LDG.E R16, desc[UR4][R16.64] ;  /* 0x0000000410108981 */ /* 0x000ee4000c1e1900 */
[----:B------:R-:W4:Y:S02]  /*04a0*/  @P3 LDC R2, c[0x3][0x8] ;  /* 0x00c00200ff023b82 */ /* 0x000f240000000800 */
[----:B------:R-:W3:Y:S06]  /*04b0*/  @!P2 LDG.E R18, desc[UR4][R6.64+0x4] ;  /* 0x000004040612a981 */ /* 0x000eec000c1e1900 */
[----:B-1----:R-:W1:Y:S08]  /*04c0*/  @!P6 LDC R13, c[0x3][0x14] ;  /* 0x00c00500ff0deb82 */ /* 0x002e700000000800 */
[----:B-----5:R-:W5:Y:S01]  /*04d0*/  @!P2 LDC R4, c[0x3][0x20] ;  /* 0x00c00800ff04ab82 */ /* 0x020f620000000800 */
[----:B----4-:R-:W-:-:S07]  /*04e0*/  @P3 FFMA R11, R8, R2, R11 ;  /* 0x00000002080b3223 */ /* 0x010fce000000000b */
[----:B------:R-:W4:Y:S02]  /*04f0*/  LDC.64 R2, c[0x0][0x388] ;  /* 0x0000e200ff027b82 */ /* 0x000f240000000a00 */
[----:B----4-:R-:W-:-:S04]  /*0500*/  IMAD.WIDE R2, R15, 0x4, R2 ;  /* 0x000000040f027825 */ /* 0x010fc800078e0202 */
[----:B--2---:R-:W-:-:S04]  /*0510*/  @!P5 FFMA R11, R0, R9, R11 ;  /* 0x00000009000bd223 */ /* 0x004fc8000000000b */
[----:B---3--:R-:W-:-:S04]  /*0520*/  @!P4 FFMA R11, R12, R19, R11 ;  /* 0x000000130c0bc223 */ /* 0x008fc8000000000b */
[----:B-1----:R-:W-:-:S04]  /*0530*/  @!P6 FFMA R11, R10, R13, R11 ;  /* 0x0000000d0a0be223 */ /* 0x002fc8000000000b */
[----:B0-----:R-:W-:-:S04]  /*0540*/  @!P1 FFMA R11, R14, R20, R11 ;  /* 0x000000140e0b9223 */ /* 0x001fc8000000000b */
[----:B------:R-:W-:-:S04]  /*0550*/  @!P0 FFMA R11, R16, R21, R11 ;  /* 0x00000015100b8223 */ /* 0x000fc8000000000b */
[----:B-----5:R-:W-:-:S05]  /*0560*/  @!P2 FFMA R11, R18, R4, R11 ;  /* 0x00000004120ba223 */ /* 0x020fca000000000b */
[----:B------:R-:W-:Y:S01]  /*0570*/  STG.E desc[UR4][R2.64], R11 ;  /* 0x0000000b02007986 */ /* 0x000fe2000c101904 */
[----:B------:R-:W-:Y:S05]  /*0580*/  EXIT ;  /* 0x000000000000794d */ /* 0x000fea0003800000 */
.L_x_28:
        /* <DEDUP_REMOVED lines=15> */
.L_x_32:


//--------------------- .text._Z16convolutionNaivePfS_S_ii --------------------------
	.section	.text._Z16convolutionNaivePfS_S_ii,"ax",@progbits
	.align	128
        .global         _Z16convolutionNaivePfS_S_ii
        .type           _Z16convolutionNaivePfS_S_ii,@function
        .size           _Z16convolutionNaivePfS_S_ii,(.L_x_33 - _Z16convolutionNaivePfS_S_ii)
        .other          _Z16convolutionNaivePfS_S_ii,@"STO_CUDA_ENTRY STV_DEFAULT"
_Z16convolutionNaivePfS_S_ii:
.text._Z16convolutionNaivePfS_S_ii:
        /* <DEDUP_REMOVED lines=10> */
[C---:B--2---:R-:W-:Y:S02]  /*00a0*/  ISETP.GT.AND P3, PT, R25.reuse, UR6, PT ;  /* 0x0000000619007c0c */ /* 0x044fe4000bf64270 */
[C---:B------:R-:W-:Y:S01]  /*00b0*/  ISETP.GE.AND P0, PT, R25.reuse, UR6, PT ;  /* 0x0000000619007c0c */ /* 0x040fe2000bf06270 */
[----:B-1----:R-:W-:Y:S01]  /*00c0*/  IMAD R10, R10, UR5, R3 ;  /* 0x000000050a0a7c24 */ /* 0x002fe2000f8e0203 */
[C---:B------:R-:W-:Y:S01]  /*00d0*/  ISETP.GT.AND P3, PT, R25.reuse, RZ, !P3 ;  /* 0x000000ff1900720c */ /* 0x040fe20005f64270 */
[----:B------:R-:W0:Y:S01]  /*00e0*/  LDCU.64 UR4, c[0x0][0x358] ;  /* 0x00006b00ff0477ac */ /* 0x000e220008000a00 */
[----:B------:R-:W-:Y:S01]  /*00f0*/  ISETP.GT.AND P0, PT, R25, -0x1, !P0 ;  /* 0xffffffff1900780c */ /* 0x000fe20004704270 */
[C---:B------:R-:W-:Y:S01]  /*0100*/  VIADD R0, R10.reuse, 0xffffffff ;  /* 0xffffffff0a007836 */ /* 0x040fe20000000000 */
[----:B------:R-:W-:Y:S02]  /*0110*/  ISETP.GT.AND P2, PT, R10, UR7, PT ;  /* 0x000000070a007c0c */ /* 0x000fe4000bf44270 */
[----:B------:R-:W-:Y:S01]  /*0120*/  SHF.R.S32.HI R9, RZ, 0x1f, R25 ;  /* 0x0000001fff097819 */ /* 0x000fe20000011419 */
[----:B------:R-:W-:Y:S01]  /*0130*/  IMAD R0, R0, UR6, RZ ;  /* 0x0000000600007c24 */ /* 0x000fe2000f8e02ff */
[----:B------:R-:W-:-:S04]  /*0140*/  ISETP.NE.AND P2, PT, R10, RZ, !P2 ;  /* 0x000000ff0a00720c */ /* 0x000fc80005745270 */
[----:B------:R-:W-:Y:S02]  /*0150*/  PLOP3.LUT P1, PT, P3, P2, PT, 0x80, 0x8 ;  /* 0x000000000008781c */ /* 0x000fe40001f25070 */
[----:B------:R-:W-:Y:S02]  /*0160*/  PLOP3.LUT P5, PT, P0, P2, PT, 0x80, 0x8 ;  /* 0x000000000008781c */ /* 0x000fe400007a5070 */
[----:B------:R-:W-:-:S04]  /*0170*/  IADD3 R5, P4, PT, R25, R0, RZ ;  /* 0x0000000019057210 */ /* 0x000fc80007f9e0ff */
[----:B------:R-:W-:Y:S02]  /*0180*/  LEA.HI.X.SX32 R8, R0, R9, 0x1, P4 ;  /* 0x0000000900087211 */ /* 0x000fe400020f0eff */
[----:B---3--:R-:W-:-:S03]  /*0190*/  LEA R4, P4, R5, UR8, 0x2 ;  /* 0x0000000805047c11 */ /* 0x008fc6000f8810ff */
[----:B------:R-:W1:Y:S01]  /*01a0*/  @P1 LDC.64 R2, c[0x0][0x388] ;  /* 0x0000e200ff021b82 */ /* 0x000e620000000a00 */
[----:B------:R-:W-:-:S07]  /*01b0*/  LEA.HI.X R5, R5, UR9, R8, 0x2, P4 ;  /* 0x0000000905057c11 */ /* 0x000fce000a0f1408 */
[----:B------:R-:W2:Y:S08]  /*01c0*/  @P5 LDC.64 R12, c[0x0][0x380] ;  /* 0x0000e000ff0c5b82 */ /* 0x000eb00000000a00 */
[----:B------:R-:W3:Y:S01]  /*01d0*/  @P5 LDC.64 R6, c[0x0][0x388] ;  /* 0x0000e200ff065b82 */ /* 0x000ee20000000a00 */
[----:B------:R-:W-:Y:S02]  /*01e0*/  @P5 IMAD.IADD R11, R25, 0x1, R0 ;  /* 0x00000001190b5824 */ /* 0x000fe400078e0200 */
[----:B0-----:R-:W4:Y:S04]  /*01f0*/  @P1 LDG.E R0, desc[UR4][R4.64+-0x4] ;  /* 0xfffffc0404001981 */ /* 0x001f28000c1e1900 */
[----:B-1----:R-:W4:Y:S01]  /*0200*/  @P1 LDG.E R3, desc[UR4][R2.64] ;  /* 0x0000000402031981 */ /* 0x002f22000c1e1900 */
[----:B--2---:R-:W-:-:S06]  /*0210*/  @P5 IMAD.WIDE R12, R11, 0x4, R12 ;  /* 0x000000040b0c5825 */ /* 0x004fcc00078e020c */
[----:B------:R-:W2:Y:S04]  /*0220*/  @P5 LDG.E R13, desc[UR4][R12.64] ;  /* 0x000000040c0d5981 */ /* 0x000ea8000c1e1900 */
[----:B---3--:R-:W2:Y:S01]  /*0230*/  @P5 LDG.E R6, desc[UR4][R6.64+0x4] ;  /* 0x0000040406065981 */ /* 0x008ea2000c1e1900 */
[----:B------:R-:W-:Y:S02]  /*0240*/  VIADD R8, R25, 0x1 ;  /* 0x0000000119087836 */ /* 0x000fe40000000000 */
[----:B------:R-:W-:-:S03]  /*0250*/  IMAD R14, R10, UR6, RZ ;  /* 0x000000060a0e7c24 */ /* 0x000fc6000f8e02ff */
[----:B------:R-:W-:Y:S02]  /*0260*/  ISETP.GE.AND P4, PT, R8, UR6, PT ;  /* 0x0000000608007c0c */ /* 0x000fe4000bf86270 */
[C---:B------:R-:W-:Y:S01]  /*0270*/  IADD3 R8, P6, PT, R25.reuse, R14, RZ ;  /* 0x0000000e19087210 */ /* 0x040fe20007fde0ff */
[----:B------:R-:W-:Y:S02]  /*0280*/  IMAD.MOV.U32 R24, RZ, RZ, RZ ;  /* 0x000000ffff187224 */ /* 0x000fe400078e00ff */
[----:B------:R-:W-:Y:S02]  /*0290*/  VIADD R26, R14, UR6 ;  /* 0x000000060e1a7c36 */ /* 0x000fe40008000000 */
[----:B------:R-:W-:Y:S02]  /*02a0*/  VIADD R15, R10, 0x1 ;  /* 0x000000010a0f7836 */ /* 0x000fe40000000000 */
[----:B----4-:R-:W-:Y:S01]  /*02b0*/  @P1 FFMA R24, R0, R3, RZ ;  /* 0x0000000300181223 */ /* 0x010fe200000000ff */
[----:B------:R-:W-:-:S02]  /*02c0*/  ISETP.GT.AND P1, PT, R25, -0x2, !P4 ;  /* 0xfffffffe1900780c */ /* 0x000fc40006724270 */
[----:B------:R-:W-:Y:S02]  /*02d0*/  LEA.HI.X.SX32 R3, R14, R9, 0x1, P6 ;  /* 0x000000090e037211 */ /* 0x000fe400030f0eff */
[C---:B------:R-:W-:Y:S02]  /*02e0*/  LEA R2, P6, R8.reuse, UR8, 0x2 ;  /* 0x0000000808027c11 */ /* 0x040fe4000f8c10ff */
[----:B------:R-:W-:Y:S02]  /*02f0*/  PLOP3.LUT P2, PT, P1, P2, PT, 0x80, 0x8 ;  /* 0x000000000008781c */ /* 0x000fe40000f45070 */
[----:B------:R-:W-:Y:S02]  /*0300*/  LEA.HI.X R3, R8, UR9, R3, 0x2, P6 ;  /* 0x0000000908037c11 */ /* 0x000fe4000b0f1403 */
[C---:B------:R-:W-:Y:S02]  /*0310*/  ISETP.GE.OR P4, PT, R10.reuse, UR7, !P0 ;  /* 0x000000070a007c0c */ /* 0x040fe4000c786670 */
[----:B------:R-:W-:Y:S01]  /*0320*/  IADD3 R0, P6, PT, R25, R26, RZ ;  /* 0x0000001a19007210 */ /* 0x000fe20007fde0ff */
[----:B--2---:R-:W-:Y:S01]  /*0330*/  @P5 FFMA R24, R13, R6, R24 ;  /* 0x000000060d185223 */ /* 0x004fe20000000018 */
[----:B------:R-:W-:-:S05]  /*0340*/  ISETP.GE.OR P5, PT, R10, UR7, !P3 ;  /* 0x000000070a007c0c */ /* 0x000fca000dfa6670 */
[----:B------:R-:W2:Y:S01]  /*0350*/  @P2 LDG.E R5, desc[UR4][R4.64+0x4] ;  /* 0x0000040404052981 */ /* 0x000ea2000c1e1900 */
[----:B------:R-:W-:Y:S02]  /*0360*/  LEA.HI.X.SX32 R9, R26, R9, 0x1, P6 ;  /* 0x000000091a097211 */ /* 0x000fe400030f0eff */
[C---:B------:R-:W-:Y:S01]  /*0370*/  LEA R6, P6, R0.reuse, UR8, 0x2 ;  /* 0x0000000800067c11 */ /* 0x040fe2000f8c10ff */
[----:B------:R-:W0:Y:S03]  /*0380*/  @!P4 LDC.64 R20, c[0x0][0x380] ;  /* 0x0000e000ff14cb82 */ /* 0x000e260000000a00 */
[----:B------:R-:W-:Y:S02]  /*0390*/  LEA.HI.X R7, R0, UR9, R9, 0x2, P6 ;  /* 0x0000000900077c11 */ /* 0x000fe4000b0f1409 */
[----:B------:R-:W-:Y:S02]  /*03a0*/  ISETP.GE.OR P6, PT, R10, UR7, !P1 ;  /* 0x000000070a007c0c */ /* 0x000fe4000cfc6670 */
[C---:B------:R-:W-:Y:S01]  /*03b0*/  ISETP.GE.OR P0, PT, R15.reuse, UR7, !P0 ;  /* 0x000000070f007c0c */ /* 0x040fe2000c706670 */
[----:B------:R-:W1:Y:S01]  /*03c0*/  @P2 LDC.64 R8, c[0x0][0x388] ;  /* 0x0000e200ff082b82 */ /* 0x000e620000000a00 */
[C---:B------:R-:W-:Y:S01]  /*03d0*/  ISETP.GE.OR P3, PT, R15.reuse, UR7, !P3 ;  /* 0x000000070f007c0c */ /* 0x040fe2000df66670 */
[----:B------:R-:W3:Y:S06]  /*03e0*/  @!P5 LDG.E R27, desc[UR4][R2.64+-0x4] ;  /* 0xfffffc04021bd981 */ /* 0x000eec000c1e1900 */
[----:B------:R-:W4:Y:S01]  /*03f0*/  @!P5 LDC.64 R10, c[0x0][0x388] ;  /* 0x0000e200ff0adb82 */ /* 0x000f220000000a00 */
[----:B------:R-:W-:Y:S01]  /*0400*/  ISETP.GE.OR P1, PT, R15, UR7, !P1 ;  /* 0x000000070f007c0c */ /* 0x000fe2000cf26670 */
[----:B------:R-:W-:-:S06]  /*0410*/  IMAD.IADD R0, R25, 0x1, R14 ;  /* 0x0000000119007824 */ /* 0x000fcc00078e020e */
[----:B------:R-:W5:Y:S08]  /*0420*/  @!P4 LDC.64 R12, c[0x0][0x388] ;  /* 0x0000e200ff0ccb82 */ /* 0x000f700000000a00 */
[----:B------:R-:W5:Y:S01]  /*0430*/  @!P6 LDC.64 R14, c[0x0][0x388] ;  /* 0x0000e200ff0eeb82 */ /* 0x000f620000000a00 */
[----:B-1----:R-:W2:Y:S07]  /*0440*/  @P2 LDG.E R8, desc[UR4][R8.64+0x8] ;  /* 0x0000080408082981 */ /* 0x002eae000c1e1900 */
[----:B------:R-:W1:Y:S08]  /*0450*/  @!P0 LDC.64 R18, c[0x0][0x380] ;  /* 0x0000e000ff128b82 */ /* 0x000e700000000a00 */
[----:B------:R-:W1:Y:S01]  /*0460*/  @!P3 LDC.64 R16, c[0x0][0x388] ;  /* 0x0000e200ff10bb82 */ /* 0x000e620000000a00 */
[----:B0-----:R-:W-:Y:S01]  /*0470*/  @!P4 IMAD.WIDE R20, R0, 0x4, R20 ;  /* 0x000000040014c825 */ /* 0x001fe200078e0214 */
[----:B----4-:R-:W3:Y:S04]  /*0480*/  @!P5 LDG.E R10, desc[UR4][R10.64+0xc] ;  /* 0x00000c040a0ad981 */ /* 0x010ee8000c1e1900 */
[----:B-----5:R-:W4:Y:S02]  /*0490*/  @!P4 LDG.E R12, desc[UR4][R12.64+0x10] ;  /* 0x000010040c0cc981 */ /* 0x020f24000c1e1900 */
[----:B------:R-:W0:Y:S02]  /*04a0*/  @!P0 LDC.64 R22, c[0x0][0x388] ;  /* 0x0000e200ff168b82 */ /* 0x000e240000000a00 */
[----:B------:R-:W4:Y:S01]  /*04b0*/  @!P4 LDG.E R21, desc[UR4][R20.64] ;  /* 0x000000041415c981 */ /* 0x000f22000c1e1900 */
[----:B------:R-:W-:-:S03]  /*04c0*/  @!P0 IMAD.IADD R26, R25, 0x1, R26 ;  /* 0x00000001191a8824 */ /* 0x000fc600078e021a */
[----:B------:R5:W4:Y:S02]  /*04d0*/  @!P6 LDG.E R25, desc[UR4][R2.64+0x4] ;  /* 0x000004040219e981 */ /* 0x000b24000c1e1900 */
[----:B------:R-:W0:Y:S02]  /*04e0*/  @!P1 LDC.64 R28, c[0x0][0x388] ;  /* 0x0000e200ff1c9b82 */ /* 0x000e240000000a00 */
[----:B------:R-:W4:Y:S01]  /*04f0*/  @!P6 LDG.E R14, desc[UR4][R14.64+0x14] ;  /* 0x000014040e0ee981 */ /* 0x000f22000c1e1900 */
[----:B-1----:R-:W-:-:S03]  /*0500*/  @!P0 IMAD.WIDE R18, R26, 0x4, R18 ;  /* 0x000000041a128825 */ /* 0x002fc600078e0212 */
[----:B------:R-:W4:Y:S02]  /*0510*/  @!P3 LDG.E R9, desc[UR4][R6.64+-0x4] ;  /* 0xfffffc040609b981 */ /* 0x000f24000c1e1900 */
[----:B-----5:R-:W1:Y:S02]  /*0520*/  LDC.64 R2, c[0x0][0x390] ;  /* 0x0000e400ff027b82 */ /* 0x020e640000000a00 */
[----:B------:R-:W5:Y:S04]  /*0530*/  @!P3 LDG.E R16, desc[UR4][R16.64+0x18] ;  /* 0x000018041010b981 */ /* 0x000f68000c1e1900 */
[----:B------:R-:W5:Y:S04]  /*0540*/  @!P0 LDG.E R19, desc[UR4][R18.64] ;  /* 0x0000000412138981 */ /* 0x000f68000c1e1900 */
[----:B0-----:R-:W5:Y:S04]  /*0550*/  @!P0 LDG.E R22, desc[UR4][R22.64+0x1c] ;  /* 0x00001c0416168981 */ /* 0x001f68000c1e1900 */
[----:B------:R-:W5:Y:S04]  /*0560*/  @!P1 LDG.E R11, desc[UR4][R6.64+0x4] ;  /* 0x00000404060b9981 */ /* 0x000f68000c1e1900 */
[----:B------:R-:W5:Y:S01]  /*0570*/  @!P1 LDG.E R28, desc[UR4][R28.64+0x20] ;  /* 0x000020041c1c9981 */ /* 0x000f62000c1e1900 */
[----:B-1----:R-:W-:-:S04]  /*0580*/  IMAD.WIDE R2, R0, 0x4, R2 ;  /* 0x0000000400027825 */ /* 0x002fc800078e0202 */
[----:B--2---:R-:W-:-:S04]  /*0590*/  @P2 FFMA R24, R5, R8, R24 ;  /* 0x0000000805182223 */ /* 0x004fc80000000018 */
[----:B---3--:R-:W-:-:S04]  /*05a0*/  @!P5 FFMA R24, R27, R10, R24 ;  /* 0x0000000a1b18d223 */ /* 0x008fc80000000018 */
[----:B----4-:R-:W-:-:S04]  /*05b0*/  @!P4 FFMA R24, R21, R12, R24 ;  /* 0x0000000c1518c223 */ /* 0x010fc80000000018 */
[----:B------:R-:W-:-:S04]  /*05c0*/  @!P6 FFMA R24, R25, R14, R24 ;  /* 0x0000000e1918e223 */ /* 0x000fc80000000018 */
[----:B-----5:R-:W-:-:S04]  /*05d0*/  @!P3 FFMA R24, R9, R16, R24 ;  /* 0x000000100918b223 */ /* 0x020fc80000000018 */
[----:B------:R-:W-:-:S04]  /*05e0*/  @!P0 FFMA R24, R19, R22, R24 ;  /* 0x0000001613188223 */ /* 0x000fc80000000018 */
[----:B------:R-:W-:-:S05]  /*05f0*/  @!P1 FFMA R24, R11, R28, R24 ;  /* 0x0000001c0b189223 */ /* 0x000fca0000000018 */
[----:B------:R-:W-:Y:S01]  /*0600*/  STG.E desc[UR4][R2.64], R24 ;  /* 0x0000001802007986 */ /* 0x000fe2000c101904 */
[----:B------:R-:W-:Y:S05]  /*0610*/  EXIT ;  /* 0x000000000000794d */ /* 0x000fea0003800000 */
.L_x_29:
        /* <DEDUP_REMOVED lines=14> */
.L_x_33:


//--------------------- .nv.shared._Z17convolutionSharedPfS_ii --------------------------
	.section	.nv.shared._Z17convolutionSharedPfS_ii,"aw",@nobits
	.sectionflags	@""
	.align	4
.nv.shared._Z17convolutionSharedPfS_ii:
	.zero		5120


//--------------------- .nv.shared.reserved.0     --------------------------
	.section	.nv.shared.reserved.0,"aw",@nobits
	.weak		__nv_reservedSMEM_offset_0_alias
	.size		__nv_reservedSMEM_offset_0_alias, 0, 64
	.other		__nv_reservedSMEM_offset_0_alias,@"STO_CUDA_RESERVED_SHARED STV_DEFAULT"
__nv_reservedSMEM_offset_0_alias:
	.zero		0
	.zero		64


//--------------------- .nv.shared._Z21convolutionSharedHaloPfS_ii --------------------------
	.section	.nv.shared._Z21convolutionSharedHaloPfS_ii,"aw",@nobits
	.sectionflags	@""
	.align	4
.nv.shared._Z21convolutionSharedHaloPfS_ii:
	.zero		5120


//--------------------- .nv.constant0._Z17convolutionSharedPfS_ii --------------------------
	.section	.nv.constant0._Z17convolutionSharedPfS_ii,"a",@progbits
	.sectionflags	@""
	.align	4
.nv.constant0._Z17convolutionSharedPfS_ii:
	.zero		920


//--------------------- .nv.constant0._Z21convolutionSharedHaloPfS_ii --------------------------
	.section	.nv.constant0._Z21convolutionSharedHaloPfS_ii,"a",@progbits
	.sectionflags	@""
	.align	4
.nv.constant0._Z21convolutionSharedHaloPfS_ii:
	.zero		920


//--------------------- .nv.constant0._Z16convolutionConstPfS_ii --------------------------
	.section	.nv.constant0._Z16convolutionConstPfS_ii,"a",@progbits
	.sectionflags	@""
	.align	4
.nv.constant0._Z16convolutionConstPfS_ii:
	.zero		920


//--------------------- .nv.constant0._Z16convolutionNaivePfS_S_ii --------------------------
	.section	.nv.constant0._Z16convolutionNaivePfS_S_ii,"a",@progbits
	.sectionflags	@""
	.align	4
.nv.constant0._Z16convolutionNaivePfS_S_ii:
	.zero		928


//--------------------- SYMBOLS --------------------------

	.type		.nv.reservedSmem.offset0,@object
	.size		.nv.reservedSmem.offset0,0x4
	.type		.nv.reservedSmem.cap,@object
	.size		.nv.reservedSmem.cap,0x4
